//
// Generated by NVIDIA NVVM Compiler
//
// Compiler Build ID: CL-36424714
// Cuda compilation tools, release 13.0, V13.0.88
// Based on NVVM 20.0.0
//

.version 9.0
.target sm_100
.address_size 64

	// .globl	_Z22gemm_tiled_regN_kernelIfLi32ELi4EEviiiPKT_S2_PS0_
// _ZZ22gemm_tiled_regN_kernelIfLi32ELi4EEviiiPKT_S2_PS0_E2As has been demoted
// _ZZ22gemm_tiled_regN_kernelIfLi32ELi4EEviiiPKT_S2_PS0_E2Bs has been demoted

.visible .entry _Z22gemm_tiled_regN_kernelIfLi32ELi4EEviiiPKT_S2_PS0_(
	.param .u32 _Z22gemm_tiled_regN_kernelIfLi32ELi4EEviiiPKT_S2_PS0__param_0,
	.param .u32 _Z22gemm_tiled_regN_kernelIfLi32ELi4EEviiiPKT_S2_PS0__param_1,
	.param .u32 _Z22gemm_tiled_regN_kernelIfLi32ELi4EEviiiPKT_S2_PS0__param_2,
	.param .u64 .ptr .align 1 _Z22gemm_tiled_regN_kernelIfLi32ELi4EEviiiPKT_S2_PS0__param_3,
	.param .u64 .ptr .align 1 _Z22gemm_tiled_regN_kernelIfLi32ELi4EEviiiPKT_S2_PS0__param_4,
	.param .u64 .ptr .align 1 _Z22gemm_tiled_regN_kernelIfLi32ELi4EEviiiPKT_S2_PS0__param_5
)
{
	.reg .pred 	%p<32>;
	.reg .b32 	%r<55>;
	.reg .b32 	%f<321>;
	.reg .b64 	%rd<28>;
	// demoted variable
	.shared .align 4 .b8 _ZZ22gemm_tiled_regN_kernelIfLi32ELi4EEviiiPKT_S2_PS0_E2As[4224];
	// demoted variable
	.shared .align 4 .b8 _ZZ22gemm_tiled_regN_kernelIfLi32ELi4EEviiiPKT_S2_PS0_E2Bs[4224];
	ld.param.u32 	%r15, [_Z22gemm_tiled_regN_kernelIfLi32ELi4EEviiiPKT_S2_PS0__param_0];
	ld.param.u32 	%r16, [_Z22gemm_tiled_regN_kernelIfLi32ELi4EEviiiPKT_S2_PS0__param_1];
	ld.param.u32 	%r17, [_Z22gemm_tiled_regN_kernelIfLi32ELi4EEviiiPKT_S2_PS0__param_2];
	ld.param.u64 	%rd7, [_Z22gemm_tiled_regN_kernelIfLi32ELi4EEviiiPKT_S2_PS0__param_3];
	ld.param.u64 	%rd8, [_Z22gemm_tiled_regN_kernelIfLi32ELi4EEviiiPKT_S2_PS0__param_4];
	ld.param.u64 	%rd9, [_Z22gemm_tiled_regN_kernelIfLi32ELi4EEviiiPKT_S2_PS0__param_5];
	cvta.to.global.u64 	%rd1, %rd8;
	cvta.to.global.u64 	%rd2, %rd7;
	cvta.to.global.u64 	%rd3, %rd9;
	mov.u32 	%r18, %tid.x;
	mov.u32 	%r1, %tid.y;
	mov.u32 	%r19, %ctaid.y;
	shl.b32 	%r20, %r19, 5;
	mov.u32 	%r21, %ctaid.x;
	shl.b32 	%r22, %r21, 5;
	add.s32 	%r2, %r20, %r1;
	shl.b32 	%r3, %r18, 2;
	add.s32 	%r4, %r22, %r3;
	setp.lt.s32 	%p1, %r17, 1;
	mov.f32 	%f317, 0f00000000;
	mov.f32 	%f318, %f317;
	mov.f32 	%f319, %f317;
	mov.f32 	%f320, %f317;
	@%p1 bra 	$L__BB0_25;
	mul.lo.s32 	%r24, %r1, 132;
	mov.u32 	%r25, _ZZ22gemm_tiled_regN_kernelIfLi32ELi4EEviiiPKT_S2_PS0_E2As;
	add.s32 	%r5, %r25, %r24;
	mul.lo.s32 	%r6, %r17, %r2;
	mov.u32 	%r26, _ZZ22gemm_tiled_regN_kernelIfLi32ELi4EEviiiPKT_S2_PS0_E2Bs;
	add.s32 	%r27, %r26, %r24;
	shl.b32 	%r28, %r3, 2;
	add.s32 	%r7, %r5, %r28;
	add.s32 	%r8, %r27, %r28;
	mov.b32 	%r54, 0;
	mov.f32 	%f317, 0f00000000;
	cvt.u64.u32 	%rd14, %r6;
	cvt.s64.s32 	%rd19, %r4;
$L__BB0_2:
	setp.ge.s32 	%p2, %r2, %r15;
	shl.b32 	%r29, %r54, 5;
	add.s32 	%r10, %r29, %r1;
	mul.lo.s32 	%r11, %r10, %r16;
	add.s32 	%r30, %r3, %r29;
	setp.ge.s32 	%p3, %r30, %r17;
	mov.f32 	%f315, 0f00000000;
	or.pred  	%p4, %p2, %p3;
	@%p4 bra 	$L__BB0_4;
	add.s32 	%r31, %r30, %r6;
	mul.wide.u32 	%rd10, %r31, 4;
	add.s64 	%rd11, %rd2, %rd10;
	ld.global.nc.f32 	%f315, [%rd11];
$L__BB0_4:
	setp.ge.s32 	%p5, %r10, %r17;
	setp.ge.s32 	%p6, %r4, %r16;
	st.shared.f32 	[%r7], %f315;
	mov.f32 	%f316, 0f00000000;
	or.pred  	%p7, %p5, %p6;
	@%p7 bra 	$L__BB0_6;
	add.s32 	%r32, %r4, %r11;
	mul.wide.s32 	%rd12, %r32, 4;
	add.s64 	%rd13, %rd1, %rd12;
	ld.global.nc.f32 	%f316, [%rd13];
$L__BB0_6:
	setp.lt.s32 	%p8, %r2, %r15;
	st.shared.f32 	[%r8], %f316;
	add.s32 	%r33, %r30, 1;
	setp.lt.s32 	%p9, %r33, %r17;
	and.pred  	%p10, %p8, %p9;
	cvt.u64.u32 	%rd15, %r30;
	add.s64 	%rd16, %rd15, %rd14;
	shl.b64 	%rd17, %rd16, 2;
	add.s64 	%rd4, %rd2, %rd17;
	@%p10 bra 	$L__BB0_8;
	mov.b32 	%r34, 0;
	st.shared.u32 	[%r7+4], %r34;
	bra.uni 	$L__BB0_9;
$L__BB0_8:
	ld.global.nc.f32 	%f21, [%rd4+4];
	st.shared.f32 	[%r7+4], %f21;
$L__BB0_9:
	setp.lt.s32 	%p11, %r10, %r17;
	add.s32 	%r35, %r4, 1;
	setp.lt.s32 	%p12, %r35, %r16;
	and.pred  	%p13, %p11, %p12;
	cvt.s64.s32 	%rd18, %r11;
	add.s64 	%rd20, %rd19, %rd18;
	shl.b64 	%rd21, %rd20, 2;
	add.s64 	%rd5, %rd1, %rd21;
	@%p13 bra 	$L__BB0_11;
	mov.b32 	%r36, 0;
	st.shared.u32 	[%r8+4], %r36;
	bra.uni 	$L__BB0_12;
$L__BB0_11:
	ld.global.nc.f32 	%f22, [%rd5+4];
	st.shared.f32 	[%r8+4], %f22;
$L__BB0_12:
	add.s32 	%r37, %r30, 2;
	setp.lt.s32 	%p15, %r37, %r17;
	and.pred  	%p16, %p8, %p15;
	@%p16 bra 	$L__BB0_14;
	mov.b32 	%r38, 0;
	st.shared.u32 	[%r7+8], %r38;
	bra.uni 	$L__BB0_15;
$L__BB0_14:
	ld.global.nc.f32 	%f23, [%rd4+8];
	st.shared.f32 	[%r7+8], %f23;
$L__BB0_15:
	add.s32 	%r39, %r4, 2;
	setp.lt.s32 	%p18, %r39, %r16;
	and.pred  	%p19, %p11, %p18;
	@%p19 bra 	$L__BB0_17;
	mov.b32 	%r40, 0;
	st.shared.u32 	[%r8+8], %r40;
	bra.uni 	$L__BB0_18;
$L__BB0_17:
	ld.global.nc.f32 	%f24, [%rd5+8];
	st.shared.f32 	[%r8+8], %f24;
$L__BB0_18:
	add.s32 	%r41, %r30, 3;
	setp.lt.s32 	%p21, %r41, %r17;
	and.pred  	%p22, %p8, %p21;
	@%p22 bra 	$L__BB0_20;
	mov.b32 	%r42, 0;
	st.shared.u32 	[%r7+12], %r42;
	bra.uni 	$L__BB0_21;
$L__BB0_20:
	ld.global.nc.f32 	%f25, [%rd4+12];
	st.shared.f32 	[%r7+12], %f25;
$L__BB0_21:
	add.s32 	%r43, %r4, 3;
	setp.lt.s32 	%p24, %r43, %r16;
	and.pred  	%p25, %p11, %p24;
	@%p25 bra 	$L__BB0_23;
	mov.b32 	%r44, 0;
	st.shared.u32 	[%r8+12], %r44;
	bra.uni 	$L__BB0_24;
$L__BB0_23:
	ld.global.nc.f32 	%f26, [%rd5+12];
	st.shared.f32 	[%r8+12], %f26;
$L__BB0_24:
	bar.sync 	0;
	ld.shared.f32 	%f27, [%r5];
	shl.b32 	%r45, %r3, 2;
	mov.u32 	%r46, _ZZ22gemm_tiled_regN_kernelIfLi32ELi4EEviiiPKT_S2_PS0_E2Bs;
	add.s32 	%r47, %r46, %r45;
	ld.shared.f32 	%f28, [%r47];
	fma.rn.f32 	%f29, %f27, %f28, %f320;
	ld.shared.f32 	%f30, [%r47+4];
	fma.rn.f32 	%f31, %f27, %f30, %f319;
	ld.shared.f32 	%f32, [%r47+8];
	fma.rn.f32 	%f33, %f27, %f32, %f318;
	ld.shared.f32 	%f34, [%r47+12];
	fma.rn.f32 	%f35, %f27, %f34, %f317;
	ld.shared.f32 	%f36, [%r5+4];
	ld.shared.f32 	%f37, [%r47+132];
	fma.rn.f32 	%f38, %f36, %f37, %f29;
	ld.shared.f32 	%f39, [%r47+136];
	fma.rn.f32 	%f40, %f36, %f39, %f31;
	ld.shared.f32 	%f41, [%r47+140];
	fma.rn.f32 	%f42, %f36, %f41, %f33;
	ld.shared.f32 	%f43, [%r47+144];
	fma.rn.f32 	%f44, %f36, %f43, %f35;
	ld.shared.f32 	%f45, [%r5+8];
	ld.shared.f32 	%f46, [%r47+264];
	fma.rn.f32 	%f47, %f45, %f46, %f38;
	ld.shared.f32 	%f48, [%r47+268];
	fma.rn.f32 	%f49, %f45, %f48, %f40;
	ld.shared.f32 	%f50, [%r47+272];
	fma.rn.f32 	%f51, %f45, %f50, %f42;
	ld.shared.f32 	%f52, [%r47+276];
	fma.rn.f32 	%f53, %f45, %f52, %f44;
	ld.shared.f32 	%f54, [%r5+12];
	ld.shared.f32 	%f55, [%r47+396];
	fma.rn.f32 	%f56, %f54, %f55, %f47;
	ld.shared.f32 	%f57, [%r47+400];
	fma.rn.f32 	%f58, %f54, %f57, %f49;
	ld.shared.f32 	%f59, [%r47+404];
	fma.rn.f32 	%f60, %f54, %f59, %f51;
	ld.shared.f32 	%f61, [%r47+408];
	fma.rn.f32 	%f62, %f54, %f61, %f53;
	ld.shared.f32 	%f63, [%r5+16];
	ld.shared.f32 	%f64, [%r47+528];
	fma.rn.f32 	%f65, %f63, %f64, %f56;
	ld.shared.f32 	%f66, [%r47+532];
	fma.rn.f32 	%f67, %f63, %f66, %f58;
	ld.shared.f32 	%f68, [%r47+536];
	fma.rn.f32 	%f69, %f63, %f68, %f60;
	ld.shared.f32 	%f70, [%r47+540];
	fma.rn.f32 	%f71, %f63, %f70, %f62;
	ld.shared.f32 	%f72, [%r5+20];
	ld.shared.f32 	%f73, [%r47+660];
	fma.rn.f32 	%f74, %f72, %f73, %f65;
	ld.shared.f32 	%f75, [%r47+664];
	fma.rn.f32 	%f76, %f72, %f75, %f67;
	ld.shared.f32 	%f77, [%r47+668];
	fma.rn.f32 	%f78, %f72, %f77, %f69;
	ld.shared.f32 	%f79, [%r47+672];
	fma.rn.f32 	%f80, %f72, %f79, %f71;
	ld.shared.f32 	%f81, [%r5+24];
	ld.shared.f32 	%f82, [%r47+792];
	fma.rn.f32 	%f83, %f81, %f82, %f74;
	ld.shared.f32 	%f84, [%r47+796];
	fma.rn.f32 	%f85, %f81, %f84, %f76;
	ld.shared.f32 	%f86, [%r47+800];
	fma.rn.f32 	%f87, %f81, %f86, %f78;
	ld.shared.f32 	%f88, [%r47+804];
	fma.rn.f32 	%f89, %f81, %f88, %f80;
	ld.shared.f32 	%f90, [%r5+28];
	ld.shared.f32 	%f91, [%r47+924];
	fma.rn.f32 	%f92, %f90, %f91, %f83;
	ld.shared.f32 	%f93, [%r47+928];
	fma.rn.f32 	%f94, %f90, %f93, %f85;
	ld.shared.f32 	%f95, [%r47+932];
	fma.rn.f32 	%f96, %f90, %f95, %f87;
	ld.shared.f32 	%f97, [%r47+936];
	fma.rn.f32 	%f98, %f90, %f97, %f89;
	ld.shared.f32 	%f99, [%r5+32];
	ld.shared.f32 	%f100, [%r47+1056];
	fma.rn.f32 	%f101, %f99, %f100, %f92;
	ld.shared.f32 	%f102, [%r47+1060];
	fma.rn.f32 	%f103, %f99, %f102, %f94;
	ld.shared.f32 	%f104, [%r47+1064];
	fma.rn.f32 	%f105, %f99, %f104, %f96;
	ld.shared.f32 	%f106, [%r47+1068];
	fma.rn.f32 	%f107, %f99, %f106, %f98;
	ld.shared.f32 	%f108, [%r5+36];
	ld.shared.f32 	%f109, [%r47+1188];
	fma.rn.f32 	%f110, %f108, %f109, %f101;
	ld.shared.f32 	%f111, [%r47+1192];
	fma.rn.f32 	%f112, %f108, %f111, %f103;
	ld.shared.f32 	%f113, [%r47+1196];
	fma.rn.f32 	%f114, %f108, %f113, %f105;
	ld.shared.f32 	%f115, [%r47+1200];
	fma.rn.f32 	%f116, %f108, %f115, %f107;
	ld.shared.f32 	%f117, [%r5+40];
	ld.shared.f32 	%f118, [%r47+1320];
	fma.rn.f32 	%f119, %f117, %f118, %f110;
	ld.shared.f32 	%f120, [%r47+1324];
	fma.rn.f32 	%f121, %f117, %f120, %f112;
	ld.shared.f32 	%f122, [%r47+1328];
	fma.rn.f32 	%f123, %f117, %f122, %f114;
	ld.shared.f32 	%f124, [%r47+1332];
	fma.rn.f32 	%f125, %f117, %f124, %f116;
	ld.shared.f32 	%f126, [%r5+44];
	ld.shared.f32 	%f127, [%r47+1452];
	fma.rn.f32 	%f128, %f126, %f127, %f119;
	ld.shared.f32 	%f129, [%r47+1456];
	fma.rn.f32 	%f130, %f126, %f129, %f121;
	ld.shared.f32 	%f131, [%r47+1460];
	fma.rn.f32 	%f132, %f126, %f131, %f123;
	ld.shared.f32 	%f133, [%r47+1464];
	fma.rn.f32 	%f134, %f126, %f133, %f125;
	ld.shared.f32 	%f135, [%r5+48];
	ld.shared.f32 	%f136, [%r47+1584];
	fma.rn.f32 	%f137, %f135, %f136, %f128;
	ld.shared.f32 	%f138, [%r47+1588];
	fma.rn.f32 	%f139, %f135, %f138, %f130;
	ld.shared.f32 	%f140, [%r47+1592];
	fma.rn.f32 	%f141, %f135, %f140, %f132;
	ld.shared.f32 	%f142, [%r47+1596];
	fma.rn.f32 	%f143, %f135, %f142, %f134;
	ld.shared.f32 	%f144, [%r5+52];
	ld.shared.f32 	%f145, [%r47+1716];
	fma.rn.f32 	%f146, %f144, %f145, %f137;
	ld.shared.f32 	%f147, [%r47+1720];
	fma.rn.f32 	%f148, %f144, %f147, %f139;
	ld.shared.f32 	%f149, [%r47+1724];
	fma.rn.f32 	%f150, %f144, %f149, %f141;
	ld.shared.f32 	%f151, [%r47+1728];
	fma.rn.f32 	%f152, %f144, %f151, %f143;
	ld.shared.f32 	%f153, [%r5+56];
	ld.shared.f32 	%f154, [%r47+1848];
	fma.rn.f32 	%f155, %f153, %f154, %f146;
	ld.shared.f32 	%f156, [%r47+1852];
	fma.rn.f32 	%f157, %f153, %f156, %f148;
	ld.shared.f32 	%f158, [%r47+1856];
	fma.rn.f32 	%f159, %f153, %f158, %f150;
	ld.shared.f32 	%f160, [%r47+1860];
	fma.rn.f32 	%f161, %f153, %f160, %f152;
	ld.shared.f32 	%f162, [%r5+60];
	ld.shared.f32 	%f163, [%r47+1980];
	fma.rn.f32 	%f164, %f162, %f163, %f155;
	ld.shared.f32 	%f165, [%r47+1984];
	fma.rn.f32 	%f166, %f162, %f165, %f157;
	ld.shared.f32 	%f167, [%r47+1988];
	fma.rn.f32 	%f168, %f162, %f167, %f159;
	ld.shared.f32 	%f169, [%r47+1992];
	fma.rn.f32 	%f170, %f162, %f169, %f161;
	ld.shared.f32 	%f171, [%r5+64];
	ld.shared.f32 	%f172, [%r47+2112];
	fma.rn.f32 	%f173, %f171, %f172, %f164;
	ld.shared.f32 	%f174, [%r47+2116];
	fma.rn.f32 	%f175, %f171, %f174, %f166;
	ld.shared.f32 	%f176, [%r47+2120];
	fma.rn.f32 	%f177, %f171, %f176, %f168;
	ld.shared.f32 	%f178, [%r47+2124];
	fma.rn.f32 	%f179, %f171, %f178, %f170;
	ld.shared.f32 	%f180, [%r5+68];
	ld.shared.f32 	%f181, [%r47+2244];
	fma.rn.f32 	%f182, %f180, %f181, %f173;
	ld.shared.f32 	%f183, [%r47+2248];
	fma.rn.f32 	%f184, %f180, %f183, %f175;
	ld.shared.f32 	%f185, [%r47+2252];
	fma.rn.f32 	%f186, %f180, %f185, %f177;
	ld.shared.f32 	%f187, [%r47+2256];
	fma.rn.f32 	%f188, %f180, %f187, %f179;
	ld.shared.f32 	%f189, [%r5+72];
	ld.shared.f32 	%f190, [%r47+2376];
	fma.rn.f32 	%f191, %f189, %f190, %f182;
	ld.shared.f32 	%f192, [%r47+2380];
	fma.rn.f32 	%f193, %f189, %f192, %f184;
	ld.shared.f32 	%f194, [%r47+2384];
	fma.rn.f32 	%f195, %f189, %f194, %f186;
	ld.shared.f32 	%f196, [%r47+2388];
	fma.rn.f32 	%f197, %f189, %f196, %f188;
	ld.shared.f32 	%f198, [%r5+76];
	ld.shared.f32 	%f199, [%r47+2508];
	fma.rn.f32 	%f200, %f198, %f199, %f191;
	ld.shared.f32 	%f201, [%r47+2512];
	fma.rn.f32 	%f202, %f198, %f201, %f193;
	ld.shared.f32 	%f203, [%r47+2516];
	fma.rn.f32 	%f204, %f198, %f203, %f195;
	ld.shared.f32 	%f205, [%r47+2520];
	fma.rn.f32 	%f206, %f198, %f205, %f197;
	ld.shared.f32 	%f207, [%r5+80];
	ld.shared.f32 	%f208, [%r47+2640];
	fma.rn.f32 	%f209, %f207, %f208, %f200;
	ld.shared.f32 	%f210, [%r47+2644];
	fma.rn.f32 	%f211, %f207, %f210, %f202;
	ld.shared.f32 	%f212, [%r47+2648];
	fma.rn.f32 	%f213, %f207, %f212, %f204;
	ld.shared.f32 	%f214, [%r47+2652];
	fma.rn.f32 	%f215, %f207, %f214, %f206;
	ld.shared.f32 	%f216, [%r5+84];
	ld.shared.f32 	%f217, [%r47+2772];
	fma.rn.f32 	%f218, %f216, %f217, %f209;
	ld.shared.f32 	%f219, [%r47+2776];
	fma.rn.f32 	%f220, %f216, %f219, %f211;
	ld.shared.f32 	%f221, [%r47+2780];
	fma.rn.f32 	%f222, %f216, %f221, %f213;
	ld.shared.f32 	%f223, [%r47+2784];
	fma.rn.f32 	%f224, %f216, %f223, %f215;
	ld.shared.f32 	%f225, [%r5+88];
	ld.shared.f32 	%f226, [%r47+2904];
	fma.rn.f32 	%f227, %f225, %f226, %f218;
	ld.shared.f32 	%f228, [%r47+2908];
	fma.rn.f32 	%f229, %f225, %f228, %f220;
	ld.shared.f32 	%f230, [%r47+2912];
	fma.rn.f32 	%f231, %f225, %f230, %f222;
	ld.shared.f32 	%f232, [%r47+2916];
	fma.rn.f32 	%f233, %f225, %f232, %f224;
	ld.shared.f32 	%f234, [%r5+92];
	ld.shared.f32 	%f235, [%r47+3036];
	fma.rn.f32 	%f236, %f234, %f235, %f227;
	ld.shared.f32 	%f237, [%r47+3040];
	fma.rn.f32 	%f238, %f234, %f237, %f229;
	ld.shared.f32 	%f239, [%r47+3044];
	fma.rn.f32 	%f240, %f234, %f239, %f231;
	ld.shared.f32 	%f241, [%r47+3048];
	fma.rn.f32 	%f242, %f234, %f241, %f233;
	ld.shared.f32 	%f243, [%r5+96];
	ld.shared.f32 	%f244, [%r47+3168];
	fma.rn.f32 	%f245, %f243, %f244, %f236;
	ld.shared.f32 	%f246, [%r47+3172];
	fma.rn.f32 	%f247, %f243, %f246, %f238;
	ld.shared.f32 	%f248, [%r47+3176];
	fma.rn.f32 	%f249, %f243, %f248, %f240;
	ld.shared.f32 	%f250, [%r47+3180];
	fma.rn.f32 	%f251, %f243, %f250, %f242;
	ld.shared.f32 	%f252, [%r5+100];
	ld.shared.f32 	%f253, [%r47+3300];
	fma.rn.f32 	%f254, %f252, %f253, %f245;
	ld.shared.f32 	%f255, [%r47+3304];
	fma.rn.f32 	%f256, %f252, %f255, %f247;
	ld.shared.f32 	%f257, [%r47+3308];
	fma.rn.f32 	%f258, %f252, %f257, %f249;
	ld.shared.f32 	%f259, [%r47+3312];
	fma.rn.f32 	%f260, %f252, %f259, %f251;
	ld.shared.f32 	%f261, [%r5+104];
	ld.shared.f32 	%f262, [%r47+3432];
	fma.rn.f32 	%f263, %f261, %f262, %f254;
	ld.shared.f32 	%f264, [%r47+3436];
	fma.rn.f32 	%f265, %f261, %f264, %f256;
	ld.shared.f32 	%f266, [%r47+3440];
	fma.rn.f32 	%f267, %f261, %f266, %f258;
	ld.shared.f32 	%f268, [%r47+3444];
	fma.rn.f32 	%f269, %f261, %f268, %f260;
	ld.shared.f32 	%f270, [%r5+108];
	ld.shared.f32 	%f271, [%r47+3564];
	fma.rn.f32 	%f272, %f270, %f271, %f263;
	ld.shared.f32 	%f273, [%r47+3568];
	fma.rn.f32 	%f274, %f270, %f273, %f265;
	ld.shared.f32 	%f275, [%r47+3572];
	fma.rn.f32 	%f276, %f270, %f275, %f267;
	ld.shared.f32 	%f277, [%r47+3576];
	fma.rn.f32 	%f278, %f270, %f277, %f269;
	ld.shared.f32 	%f279, [%r5+112];
	ld.shared.f32 	%f280, [%r47+3696];
	fma.rn.f32 	%f281, %f279, %f280, %f272;
	ld.shared.f32 	%f282, [%r47+3700];
	fma.rn.f32 	%f283, %f279, %f282, %f274;
	ld.shared.f32 	%f284, [%r47+3704];
	fma.rn.f32 	%f285, %f279, %f284, %f276;
	ld.shared.f32 	%f286, [%r47+3708];
	fma.rn.f32 	%f287, %f279, %f286, %f278;
	ld.shared.f32 	%f288, [%r5+116];
	ld.shared.f32 	%f289, [%r47+3828];
	fma.rn.f32 	%f290, %f288, %f289, %f281;
	ld.shared.f32 	%f291, [%r47+3832];
	fma.rn.f32 	%f292, %f288, %f291, %f283;
	ld.shared.f32 	%f293, [%r47+3836];
	fma.rn.f32 	%f294, %f288, %f293, %f285;
	ld.shared.f32 	%f295, [%r47+3840];
	fma.rn.f32 	%f296, %f288, %f295, %f287;
	ld.shared.f32 	%f297, [%r5+120];
	ld.shared.f32 	%f298, [%r47+3960];
	fma.rn.f32 	%f299, %f297, %f298, %f290;
	ld.shared.f32 	%f300, [%r47+3964];
	fma.rn.f32 	%f301, %f297, %f300, %f292;
	ld.shared.f32 	%f302, [%r47+3968];
	fma.rn.f32 	%f303, %f297, %f302, %f294;
	ld.shared.f32 	%f304, [%r47+3972];
	fma.rn.f32 	%f305, %f297, %f304, %f296;
	ld.shared.f32 	%f306, [%r5+124];
	ld.shared.f32 	%f307, [%r47+4092];
	fma.rn.f32 	%f320, %f306, %f307, %f299;
	ld.shared.f32 	%f308, [%r47+4096];
	fma.rn.f32 	%f319, %f306, %f308, %f301;
	ld.shared.f32 	%f309, [%r47+4100];
	fma.rn.f32 	%f318, %f306, %f309, %f303;
	ld.shared.f32 	%f310, [%r47+4104];
	fma.rn.f32 	%f317, %f306, %f310, %f305;
	bar.sync 	0;
	add.s32 	%r54, %r54, 1;
	add.s32 	%r48, %r17, 31;
	shr.u32 	%r49, %r48, 5;
	setp.ne.s32 	%p26, %r54, %r49;
	@%p26 bra 	$L__BB0_2;
$L__BB0_25:
	setp.ge.s32 	%p27, %r2, %r15;
	@%p27 bra 	$L__BB0_34;
	mul.lo.s32 	%r14, %r16, %r2;
	setp.ge.s32 	%p28, %r4, %r16;
	@%p28 bra 	$L__BB0_28;
	add.s32 	%r50, %r4, %r14;
	mul.wide.s32 	%rd22, %r50, 4;
	add.s64 	%rd23, %rd3, %rd22;
	st.global.f32 	[%rd23], %f320;
$L__BB0_28:
	add.s32 	%r51, %r4, 1;
	setp.ge.s32 	%p29, %r51, %r16;
	cvt.s64.s32 	%rd24, %r14;
	cvt.s64.s32 	%rd25, %r4;
	add.s64 	%rd26, %rd25, %rd24;
	shl.b64 	%rd27, %rd26, 2;
	add.s64 	%rd6, %rd3, %rd27;
	@%p29 bra 	$L__BB0_30;
	st.global.f32 	[%rd6+4], %f319;
$L__BB0_30:
	add.s32 	%r52, %r4, 2;
	setp.ge.s32 	%p30, %r52, %r16;
	@%p30 bra 	$L__BB0_32;
	st.global.f32 	[%rd6+8], %f318;
$L__BB0_32:
	add.s32 	%r53, %r4, 3;
	setp.ge.s32 	%p31, %r53, %r16;
	@%p31 bra 	$L__BB0_34;
	st.global.f32 	[%rd6+12], %f317;
$L__BB0_34:
	ret;

}


// ===== COMPILED SASS (sm_100) =====

	.target	sm_100

	.elftype	@"ET_EXEC"


//--------------------- .note.nv.tkinfo           --------------------------
	.section	.note.nv.tkinfo,"",@"SHT_NOTE"
	.sectionflags	@"SHF_NOTE_NV_TKINFO"
	.tkinfo
        /*0018*/ 	.word	0x00000002
        /*0030*/ 	.string	""
        /*0030*/ 	.string	"ptxas"
        /*0030*/ 	.string	"Cuda compilation tools, release 13.0, V13.0.88"
        /*0030*/ 	.string	"Build cuda_13.0.r13.0/compiler.36424714_0"
        /*0030*/ 	.string	"-arch sm_100 -m 64 "



//--------------------- .note.nv.cuinfo           --------------------------
	.section	.note.nv.cuinfo,"",@"SHT_NOTE"
	.sectionflags	@"SHF_NOTE_NV_CUINFO"
        /*0018*/ 	.short	0x0002
        /*001a*/ 	.short	0x0064
        /*001c*/ 	.short	0x0082
	.zero		2


//--------------------- .nv.info                  --------------------------
	.section	.nv.info,"",@"SHT_CUDA_INFO"
	.align	4


	//----- nvinfo : EIATTR_REGCOUNT
	.align		4
        /*0000*/ 	.byte	0x04, 0x2f
        /*0002*/ 	.short	(.L_1 - .L_0)
	.align		4
.L_0:
        /*0004*/ 	.word	index@(_Z22gemm_tiled_regN_kernelIfLi32ELi4EEviiiPKT_S2_PS0_)
        /*0008*/ 	.word	0x00000020


	//----- nvinfo : EIATTR_FRAME_SIZE
	.align		4
.L_1:
        /*000c*/ 	.byte	0x04, 0x11
        /*000e*/ 	.short	(.L_3 - .L_2)
	.align		4
.L_2:
        /*0010*/ 	.word	index@(_Z22gemm_tiled_regN_kernelIfLi32ELi4EEviiiPKT_S2_PS0_)
        /*0014*/ 	.word	0x00000000


	//----- nvinfo : EIATTR_MIN_STACK_SIZE
	.align		4
.L_3:
        /*0018*/ 	.byte	0x04, 0x12
        /*001a*/ 	.short	(.L_5 - .L_4)
	.align		4
.L_4:
        /*001c*/ 	.word	index@(_Z22gemm_tiled_regN_kernelIfLi32ELi4EEviiiPKT_S2_PS0_)
        /*0020*/ 	.word	0x00000000
.L_5:


//--------------------- .nv.compat                --------------------------
	.section	.nv.compat,"",@"SHT_CUDA_COMPAT_INFO"
	.align	4
        /*0000*/ 	.byte	0x02, 0x09, 0x00, 0x00, 0x02, 0x02, 0x01, 0x00, 0x02, 0x05, 0x05, 0x00, 0x03, 0x07, 0x01, 0x01
        /*0010*/ 	.byte	0x02, 0x03, 0x00, 0x00, 0x02, 0x06, 0x01, 0x00, 0x04, 0x0b, 0x08, 0x00, 0x09, 0x00, 0x00, 0x00
        /*0020*/ 	.byte	0x00, 0x00, 0x00, 0x00


//--------------------- .nv.info._Z22gemm_tiled_regN_kernelIfLi32ELi4EEviiiPKT_S2_PS0_ --------------------------
	.section	.nv.info._Z22gemm_tiled_regN_kernelIfLi32ELi4EEviiiPKT_S2_PS0_,"",@"SHT_CUDA_INFO"
	.sectionflags	@""
	.align	4


	//----- nvinfo : EIATTR_CUDA_API_VERSION
	.align		4
        /*0000*/ 	.byte	0x04, 0x37
        /*0002*/ 	.short	(.L_7 - .L_6)
.L_6:
        /*0004*/ 	.word	0x00000082


	//----- nvinfo : EIATTR_KPARAM_INFO
	.align		4
.L_7:
        /*0008*/ 	.byte	0x04, 0x17
        /*000a*/ 	.short	(.L_9 - .L_8)
.L_8:
        /*000c*/ 	.word	0x00000000
        /*0010*/ 	.short	0x0005
        /*0012*/ 	.short	0x0020
        /*0014*/ 	.byte	0x00, 0xf5, 0x21, 0x00


	//----- nvinfo : EIATTR_KPARAM_INFO
	.align		4
.L_9:
        /*0018*/ 	.byte	0x04, 0x17
        /*001a*/ 	.short	(.L_11 - .L_10)
.L_10:
        /*001c*/ 	.word	0x00000000
        /*0020*/ 	.short	0x0004
        /*0022*/ 	.short	0x0018
        /*0024*/ 	.byte	0x00, 0xf5, 0x21, 0x00


	//----- nvinfo : EIATTR_KPARAM_INFO
	.align		4
.L_11:
        /*0028*/ 	.byte	0x04, 0x17
        /*002a*/ 	.short	(.L_13 - .L_12)
.L_12:
        /*002c*/ 	.word	0x00000000
        /*0030*/ 	.short	0x0003
        /*0032*/ 	.short	0x0010
        /*0034*/ 	.byte	0x00, 0xf5, 0x21, 0x00


	//----- nvinfo : EIATTR_KPARAM_INFO
	.align		4
.L_13:
        /*0038*/ 	.byte	0x04, 0x17
        /*003a*/ 	.short	(.L_15 - .L_14)
.L_14:
        /*003c*/ 	.word	0x00000000
        /*0040*/ 	.short	0x0002
        /*0042*/ 	.short	0x0008
        /*0044*/ 	.byte	0x00, 0xf0, 0x11, 0x00


	//----- nvinfo : EIATTR_KPARAM_INFO
	.align		4
.L_15:
        /*0048*/ 	.byte	0x04, 0x17
        /*004a*/ 	.short	(.L_17 - .L_16)
.L_16:
        /*004c*/ 	.word	0x00000000
        /*0050*/ 	.short	0x0001
        /*0052*/ 	.short	0x0004
        /*0054*/ 	.byte	0x00, 0xf0, 0x11, 0x00


	//----- nvinfo : EIATTR_KPARAM_INFO
	.align		4
.L_17:
        /*0058*/ 	.byte	0x04, 0x17
        /*005a*/ 	.short	(.L_19 - .L_18)
.L_18:
        /*005c*/ 	.word	0x00000000
        /*0060*/ 	.short	0x0000
        /*0062*/ 	.short	0x0000
        /*0064*/ 	.byte	0x00, 0xf0, 0x11, 0x00


	//----- nvinfo : EIATTR_SPARSE_MMA_MASK
	.align		4
.L_19:
        /*0068*/ 	.byte	0x03, 0x50
        /*006a*/ 	.short	0x0000


	//----- nvinfo : EIATTR_MAXREG_COUNT
	.align		4
        /*006c*/ 	.byte	0x03, 0x1b
        /*006e*/ 	.short	0x00ff


	//----- nvinfo : EIATTR_NUM_BARRIERS
	.align		4
        /*0070*/ 	.byte	0x02, 0x4c
        /*0072*/ 	.byte	0x01
	.zero		1


	//----- nvinfo : EIATTR_MERCURY_ISA_VERSION
	.align		4
        /*0074*/ 	.byte	0x03, 0x5f
        /*0076*/ 	.short	0x0101


	//----- nvinfo : EIATTR_UNUSED_LOAD_BYTE_OFFSET
	.align		4
        /*0078*/ 	.byte	0x04, 0x44
        /*007a*/ 	.short	(.L_21 - .L_20)


	//   ....[0]....
.L_20:
        /*007c*/ 	.word	0x00000610
        /*0080*/ 	.word	0x0000fff0


	//   ....[1]....
        /*0084*/ 	.word	0x000006e0
        /*0088*/ 	.word	0x00000fff


	//   ....[2]....
        /*008c*/ 	.word	0x000007a0
        /*0090*/ 	.word	0x0000fff0


	//   ....[3]....
        /*0094*/ 	.word	0x000008b0
        /*0098*/ 	.word	0x00000fff


	//   ....[4]....
        /*009c*/ 	.word	0x00000960
        /*00a0*/ 	.word	0x0000fff0


	//   ....[5]....
        /*00a4*/ 	.word	0x00000a60
        /*00a8*/ 	.word	0x00000fff


	//   ....[6]....
        /*00ac*/ 	.word	0x00000b10
        /*00b0*/ 	.word	0x0000fff0


	//   ....[7]....
        /*00b4*/ 	.word	0x00000c10
        /*00b8*/ 	.word	0x00000fff


	//   ....[8]....
        /*00bc*/ 	.word	0x00000cc0
        /*00c0*/ 	.word	0x0000fff0


	//   ....[9]....
        /*00c4*/ 	.word	0x00000dc0
        /*00c8*/ 	.word	0x00000fff


	//   ....[10]....
        /*00cc*/ 	.word	0x00000e80
        /*00d0*/ 	.word	0x0000fff0


	//   ....[11]....
        /*00d4*/ 	.word	0x00000f70
        /*00d8*/ 	.word	0x00000fff


	//   ....[12]....
        /*00dc*/ 	.word	0x00001010
        /*00e0*/ 	.word	0x0000fff0


	//   ....[13]....
        /*00e4*/ 	.word	0x00001120
        /*00e8*/ 	.word	0x00000fff


	//   ....[14]....
        /*00ec*/ 	.word	0x000011d0
        /*00f0*/ 	.word	0x0000fff0


	//   ....[15]....
        /*00f4*/ 	.word	0x000012b0
        /*00f8*/ 	.word	0x00000fff


	//----- nvinfo : EIATTR_VRC_CTA_INIT_COUNT
	.align		4
.L_21:
        /*00fc*/ 	.byte	0x02, 0x4a
	.zero		1
	.zero		1


	//----- nvinfo : EIATTR_EXIT_INSTR_OFFSETS
	.align		4
        /*0100*/ 	.byte	0x04, 0x1c
        /*0102*/ 	.short	(.L_23 - .L_22)


	//   ....[0]....
.L_22:
        /*0104*/ 	.word	0x000013d0


	//   ....[1]....
        /*0108*/ 	.word	0x00001530


	//   ....[2]....
        /*010c*/ 	.word	0x00001550


	//----- nvinfo : EIATTR_CBANK_PARAM_SIZE
	.align		4
.L_23:
        /*0110*/ 	.byte	0x03, 0x19
        /*0112*/ 	.short	0x0028


	//----- nvinfo : EIATTR_PARAM_CBANK
	.align		4
        /*0114*/ 	.byte	0x04, 0x0a
        /*0116*/ 	.short	(.L_25 - .L_24)
	.align		4
.L_24:
        /*0118*/ 	.word	index@(.nv.constant0._Z22gemm_tiled_regN_kernelIfLi32ELi4EEviiiPKT_S2_PS0_)
        /*011c*/ 	.short	0x0380
        /*011e*/ 	.short	0x0028


	//----- nvinfo : EIATTR_SW_WAR
	.align		4
.L_25:
        /*0120*/ 	.byte	0x04, 0x36
        /*0122*/ 	.short	(.L_27 - .L_26)
.L_26:
        /*0124*/ 	.word	0x00000008
.L_27:


//--------------------- .nv.callgraph             --------------------------
	.section	.nv.callgraph,"",@"SHT_CUDA_CALLGRAPH"
	.align	4
	.sectionentsize	8
	.align		4
        /*0000*/ 	.word	0x00000000
	.align		4
        /*0004*/ 	.word	0xffffffff
	.align		4
        /*0008*/ 	.word	0x00000000
	.align		4
        /*000c*/ 	.word	0xfffffffe
	.align		4
        /*0010*/ 	.word	0x00000000
	.align		4
        /*0014*/ 	.word	0xfffffffd
	.align		4
        /*0018*/ 	.word	0x00000000
	.align		4
        /*001c*/ 	.word	0xfffffffc


//--------------------- .text._Z22gemm_tiled_regN_kernelIfLi32ELi4EEviiiPKT_S2_PS0_ --------------------------
	.section	.text._Z22gemm_tiled_regN_kernelIfLi32ELi4EEviiiPKT_S2_PS0_,"ax",@progbits
	.align	128
        .global         _Z22gemm_tiled_regN_kernelIfLi32ELi4EEviiiPKT_S2_PS0_
        .type           _Z22gemm_tiled_regN_kernelIfLi32ELi4EEviiiPKT_S2_PS0_,@function
        .size           _Z22gemm_tiled_regN_kernelIfLi32ELi4EEviiiPKT_S2_PS0_,(.L_x_3 - _Z22gemm_tiled_regN_kernelIfLi32ELi4EEviiiPKT_S2_PS0_)
        .other          _Z22gemm_tiled_regN_kernelIfLi32ELi4EEviiiPKT_S2_PS0_,@"STO_CUDA_ENTRY STV_DEFAULT"
_Z22gemm_tiled_regN_kernelIfLi32ELi4EEviiiPKT_S2_PS0_:
.text._Z22gemm_tiled_regN_kernelIfLi32ELi4EEviiiPKT_S2_PS0_:
[----:B------:R-:W-:Y:S01]  /*0000*/  LDC R1, c[0x0][0x37c] ;  /* 0x0000df00ff017b82 */ /* 0x000fe20000000800 */
[----:B------:R-:W0:Y:S01]  /*0010*/  S2R R4, SR_TID.X ;  /* 0x0000000000047919 */ /* 0x000e220000002100 */
[----:B------:R-:W1:Y:S01]  /*0020*/  LDCU UR5, c[0x0][0x388] ;  /* 0x00007100ff0577ac */ /* 0x000e620008000800 */
[----:B------:R-:W-:Y:S01]  /*0030*/  HFMA2 R28, -RZ, RZ, 0, 0 ;  /* 0x00000000ff1c7431 */ /* 0x000fe200000001ff */
[----:B------:R-:W-:Y:S01]  /*0040*/  CS2R R12, SRZ ;  /* 0x00000000000c7805 */ /* 0x000fe2000001ff00 */
[----:B------:R-:W2:Y:S01]  /*0050*/  S2R R0, SR_TID.Y ;  /* 0x0000000000007919 */ /* 0x000ea20000002200 */
[----:B------:R-:W-:Y:S01]  /*0060*/  MOV R15, RZ ;  /* 0x000000ff000f7202 */ /* 0x000fe20000000f00 */
[----:B------:R-:W3:Y:S01]  /*0070*/  LDCU.64 UR6, c[0x0][0x358] ;  /* 0x00006b00ff0677ac */ /* 0x000ee20008000a00 */
[----:B------:R-:W2:Y:S01]  /*0080*/  S2R R23, SR_CTAID.Y ;  /* 0x0000000000177919 */ /* 0x000ea20000002600 */
[----:B------:R-:W4:Y:S01]  /*0090*/  S2R R3, SR_CTAID.X ;  /* 0x0000000000037919 */ /* 0x000f220000002500 */
[----:B-1----:R-:W-:Y:S01]  /*00a0*/  UISETP.GE.AND UP0, UPT, UR5, 0x1, UPT ;  /* 0x000000010500788c */ /* 0x002fe2000bf06270 */
[----:B0-----:R-:W-:-:S02]  /*00b0*/  SHF.L.U32 R24, R4, 0x2, RZ ;  /* 0x0000000204187819 */ /* 0x001fc400000006ff */
[----:B--2---:R-:W-:Y:S02]  /*00c0*/  LEA R23, R23, R0, 0x5 ;  /* 0x0000000017177211 */ /* 0x004fe400078e28ff */
[----:B----4-:R-:W-:-:S04]  /*00d0*/  LEA R22, R3, R24, 0x5 ;  /* 0x0000001803167211 */ /* 0x010fc800078e28ff */
[----:B---3--:R-:W-:Y:S05]  /*00e0*/  BRA.U !UP0, `(.L_x_0) ;  /* 0x0000001108b07547 */ /* 0x008fea000b800000 */
[----:B------:R-:W0:Y:S01]  /*00f0*/  S2R R19, SR_CgaCtaId ;  /* 0x0000000000137919 */ /* 0x000e220000008800 */
[----:B------:R-:W-:Y:S01]  /*0100*/  MOV R2, 0x400 ;  /* 0x0000040000027802 */ /* 0x000fe20000000f00 */
[----:B------:R-:W-:Y:S02]  /*0110*/  UIADD3 UR4, UPT, UPT, UR5, 0x1f, URZ ;  /* 0x0000001f05047890 */ /* 0x000fe4000fffe0ff */
[----:B------:R-:W-:Y:S01]  /*0120*/  IMAD R18, R23, UR5, RZ ;  /* 0x0000000517127c24 */ /* 0x000fe2000f8e02ff */
[----:B------:R-:W-:Y:S01]  /*0130*/  MOV R28, RZ ;  /* 0x000000ff001c7202 */ /* 0x000fe20000000f00 */
[----:B------:R-:W1:Y:S01]  /*0140*/  LDCU UR14, c[0x0][0x388] ;  /* 0x00007100ff0e77ac */ /* 0x000e620008000800 */
[----:B------:R-:W-:Y:S01]  /*0150*/  IADD3 R3, PT, PT, R2, 0x1080, RZ ;  /* 0x0000108002037810 */ /* 0x000fe20007ffe0ff */
[----:B------:R-:W2:Y:S01]  /*0160*/  LDCU.64 UR8, c[0x0][0x380] ;  /* 0x00007000ff0877ac */ /* 0x000ea20008000a00 */
[----:B------:R-:W3:Y:S01]  /*0170*/  LDCU.64 UR10, c[0x0][0x390] ;  /* 0x00007200ff0a77ac */ /* 0x000ee20008000a00 */
[----:B------:R-:W4:Y:S01]  /*0180*/  LDCU.64 UR12, c[0x0][0x398] ;  /* 0x00007300ff0c77ac */ /* 0x000f220008000a00 */
[----:B------:R-:W-:Y:S01]  /*0190*/  USHF.R.U32.HI UR4, URZ, 0x5, UR4 ;  /* 0x00000005ff047899 */ /* 0x000fe20008011604 */
[----:B0-----:R-:W-:-:S02]  /*01a0*/  LEA R5, R19, R3, 0x18 ;  /* 0x0000000313057211 */ /* 0x001fc400078ec0ff */
[----:B------:R-:W-:Y:S02]  /*01b0*/  LEA R19, R19, R2, 0x18 ;  /* 0x0000000213137211 */ /* 0x000fe400078ec0ff */
[----:B------:R-:W-:Y:S01]  /*01c0*/  MOV R3, RZ ;  /* 0x000000ff00037202 */ /* 0x000fe20000000f00 */
[----:B------:R-:W-:Y:S01]  /*01d0*/  IMAD R16, R0, 0x84, R5 ;  /* 0x0000008400107824 */ /* 0x000fe200078e0205 */
[----:B------:R-:W-:Y:S01]  /*01e0*/  LEA R2, R4, R5, 0x4 ;  /* 0x0000000504027211 */ /* 0x000fe200078e20ff */
[----:B------:R-:W-:-:S03]  /*01f0*/  IMAD R19, R0, 0x84, R19 ;  /* 0x0000008400137824 */ /* 0x000fc600078e0213 */
[C---:B------:R-:W-:Y:S02]  /*0200*/  LEA R16, R4.reuse, R16, 0x4 ;  /* 0x0000001004107211 */ /* 0x040fe400078e20ff */
[----:B-1234-:R-:W-:-:S07]  /*0210*/  LEA R17, R4, R19, 0x4 ;  /* 0x0000001304117211 */ /* 0x01efce00078e20ff */
.L_x_1:
[----:B------:R-:W-:Y:S02]  /*0220*/  LEA R21, R3, R24, 0x5 ;  /* 0x0000001803157211 */ /* 0x000fe400078e28ff */
[----:B------:R-:W-:Y:S02]  /*0230*/  ISETP.GE.AND P2, PT, R22, UR9, PT ;  /* 0x0000000916007c0c */ /* 0x000fe4000bf46270 */
[----:B------:R-:W-:Y:S02]  /*0240*/  ISETP.GE.AND P3, PT, R21, UR14, PT ;  /* 0x0000000e15007c0c */ /* 0x000fe4000bf66270 */
[----:B------:R-:W-:Y:S02]  /*0250*/  LEA R10, R3, R0, 0x5 ;  /* 0x00000000030a7211 */ /* 0x000fe400078e28ff */
[C---:B------:R-:W-:Y:S02]  /*0260*/  ISETP.GE.OR P3, PT, R23.reuse, UR8, P3 ;  /* 0x0000000817007c0c */ /* 0x040fe40009f66670 */
[C---:B------:R-:W-:Y:S01]  /*0270*/  ISETP.GE.OR P2, PT, R10.reuse, UR14, P2 ;  /* 0x0000000e0a007c0c */ /* 0x040fe20009746670 */
[----:B------:R-:W-:Y:S01]  /*0280*/  IMAD R11, R10, UR9, RZ ;  /* 0x000000090a0b7c24 */ /* 0x000fe2000f8e02ff */
[----:B------:R-:W-:-:S02]  /*0290*/  ISETP.GE.AND P0, PT, R23, UR8, PT ;  /* 0x0000000817007c0c */ /* 0x000fc4000bf06270 */
[----:B------:R-:W-:Y:S02]  /*02a0*/  IADD3 R8, PT, PT, R21, 0x1, RZ ;  /* 0x0000000115087810 */ /* 0x000fe40007ffe0ff */
[----:B------:R-:W-:Y:S01]  /*02b0*/  ISETP.GE.AND P1, PT, R10, UR14, PT ;  /* 0x0000000e0a007c0c */ /* 0x000fe2000bf26270 */
[----:B------:R-:W-:Y:S01]  /*02c0*/  HFMA2 R10, -RZ, RZ, 0, 0 ;  /* 0x00000000ff0a7431 */ /* 0x000fe200000001ff */
[----:B------:R-:W-:-:S03]  /*02d0*/  ISETP.LT.AND P4, PT, R8, UR14, !P0 ;  /* 0x0000000e08007c0c */ /* 0x000fc6000c781270 */
[----:B------:R-:W0:Y:S01]  /*02e0*/  @!P3 LDC.64 R6, c[0x0][0x390] ;  /* 0x0000e400ff06bb82 */ /* 0x000e220000000a00 */
[----:B------:R-:W-:Y:S02]  /*02f0*/  @!P3 IADD3 R9, PT, PT, R18, R21, RZ ;  /* 0x000000151209b210 */ /* 0x000fe40007ffe0ff */
[----:B------:R-:W-:-:S05]  /*0300*/  @!P2 IADD3 R25, PT, PT, R22, R11, RZ ;  /* 0x0000000b1619a210 */ /* 0x000fca0007ffe0ff */
[----:B------:R-:W1:Y:S01]  /*0310*/  @!P2 LDC.64 R4, c[0x0][0x398] ;  /* 0x0000e600ff04ab82 */ /* 0x000e620000000a00 */
[----:B------:R-:W-:Y:S02]  /*0320*/  IADD3 R14, PT, PT, R22, 0x2, RZ ;  /* 0x00000002160e7810 */ /* 0x000fe40007ffe0ff */
[----:B------:R-:W-:Y:S01]  /*0330*/  SHF.R.S32.HI R27, RZ, 0x1f, R11 ;  /* 0x0000001fff1b7819 */ /* 0x000fe2000001140b */
[----:B0-----:R-:W-:-:S05]  /*0340*/  @!P3 IMAD.WIDE.U32 R6, R9, 0x4, R6 ;  /* 0x000000040906b825 */ /* 0x001fca00078e0006 */
[----:B------:R0:W2:Y:S01]  /*0350*/  @!P3 LDG.E.CONSTANT R10, desc[UR6][R6.64] ;  /* 0x00000006060ab981 */ /* 0x0000a2000c1e9900 */
[----:B-1----:R-:W-:Y:S01]  /*0360*/  @!P2 IMAD.WIDE R8, R25, 0x4, R4 ;  /* 0x000000041908a825 */ /* 0x002fe200078e0204 */
[----:B------:R-:W-:Y:S02]  /*0370*/  IADD3 R5, PT, PT, R21, 0x2, RZ ;  /* 0x0000000215057810 */ /* 0x000fe40007ffe0ff */
[----:B------:R-:W-:Y:S02]  /*0380*/  MOV R25, RZ ;  /* 0x000000ff00197202 */ /* 0x000fe40000000f00 */
[----:B------:R-:W-:Y:S02]  /*0390*/  IADD3 R4, PT, PT, R22, 0x1, RZ ;  /* 0x0000000116047810 */ /* 0x000fe40007ffe0ff */
[----:B------:R-:W-:Y:S02]  /*03a0*/  ISETP.LT.AND P5, PT, R5, UR14, !P0 ;  /* 0x0000000e05007c0c */ /* 0x000fe4000c7a1270 */
[----:B------:R-:W-:Y:S01]  /*03b0*/  IADD3 R5, P6, PT, R18, R21, RZ ;  /* 0x0000001512057210 */ /* 0x000fe20007fde0ff */
[----:B------:R1:W3:Y:S01]  /*03c0*/  @!P2 LDG.E.CONSTANT R25, desc[UR6][R8.64] ;  /* 0x000000060819a981 */ /* 0x0002e2000c1e9900 */
[----:B------:R-:W-:-:S02]  /*03d0*/  ISETP.LT.AND P3, PT, R4, UR9, !P1 ;  /* 0x0000000904007c0c */ /* 0x000fc4000cf61270 */
[----:B------:R-:W-:Y:S02]  /*03e0*/  IADD3.X R20, PT, PT, RZ, RZ, RZ, P6, !PT ;  /* 0x000000ffff147210 */ /* 0x000fe400037fe4ff */
[C---:B------:R-:W-:Y:S02]  /*03f0*/  LEA R4, P2, R5.reuse, UR10, 0x2 ;  /* 0x0000000a05047c11 */ /* 0x040fe4000f8410ff */
[----:B------:R-:W-:Y:S02]  /*0400*/  IADD3 R11, P6, PT, R22, R11, RZ ;  /* 0x0000000b160b7210 */ /* 0x000fe40007fde0ff */
[----:B------:R-:W-:Y:S02]  /*0410*/  LEA.HI.X R5, R5, UR11, R20, 0x2, P2 ;  /* 0x0000000b05057c11 */ /* 0x000fe400090f1414 */
[----:B------:R-:W-:Y:S02]  /*0420*/  ISETP.LT.AND P2, PT, R14, UR9, !P1 ;  /* 0x000000090e007c0c */ /* 0x000fe4000cf41270 */
[----:B------:R-:W-:-:S02]  /*0430*/  IADD3 R21, PT, PT, R21, 0x3, RZ ;  /* 0x0000000315157810 */ /* 0x000fc40007ffe0ff */
[C---:B------:R-:W-:Y:S02]  /*0440*/  LEA.HI.X.SX32 R14, R22.reuse, R27, 0x1, P6 ;  /* 0x0000001b160e7211 */ /* 0x040fe400030f0eff */
[----:B0-----:R-:W-:Y:S02]  /*0450*/  LEA R6, P6, R11, UR12, 0x2 ;  /* 0x0000000c0b067c11 */ /* 0x001fe4000f8c10ff */
[----:B-1----:R-:W-:Y:S02]  /*0460*/  IADD3 R8, PT, PT, R22, 0x3, RZ ;  /* 0x0000000316087810 */ /* 0x002fe40007ffe0ff */
[----:B------:R-:W-:Y:S02]  /*0470*/  ISETP.LT.AND P0, PT, R21, UR14, !P0 ;  /* 0x0000000e15007c0c */ /* 0x000fe4000c701270 */
[----:B------:R-:W-:Y:S02]  /*0480*/  LEA.HI.X R7, R11, UR13, R14, 0x2, P6 ;  /* 0x0000000d0b077c11 */ /* 0x000fe4000b0f140e */
[----:B------:R-:W-:Y:S01]  /*0490*/  ISETP.LT.AND P1, PT, R8, UR9, !P1 ;  /* 0x0000000908007c0c */ /* 0x000fe2000cf21270 */
[----:B------:R-:W4:Y:S04]  /*04a0*/  @P5 LDG.E.CONSTANT R14, desc[UR6][R4.64+0x8] ;  /* 0x00000806040e5981 */ /* 0x000f28000c1e9900 */
[----:B------:R-:W5:Y:S04]  /*04b0*/  @P4 LDG.E.CONSTANT R8, desc[UR6][R4.64+0x4] ;  /* 0x0000040604084981 */ /* 0x000f68000c1e9900 */
[----:B------:R-:W4:Y:S04]  /*04c0*/  @P3 LDG.E.CONSTANT R9, desc[UR6][R6.64+0x4] ;  /* 0x0000040606093981 */ /* 0x000f28000c1e9900 */
[----:B------:R-:W4:Y:S04]  /*04d0*/  @P2 LDG.E.CONSTANT R27, desc[UR6][R6.64+0x8] ;  /* 0x00000806061b2981 */ /* 0x000f28000c1e9900 */
[----:B------:R-:W4:Y:S04]  /*04e0*/  @P0 LDG.E.CONSTANT R20, desc[UR6][R4.64+0xc] ;  /* 0x00000c0604140981 */ /* 0x000f28000c1e9900 */
[----:B------:R-:W4:Y:S04]  /*04f0*/  @P1 LDG.E.CONSTANT R11, desc[UR6][R6.64+0xc] ;  /* 0x00000c06060b1981 */ /* 0x000f28000c1e9900 */
[----:B--2---:R-:W-:Y:S04]  /*0500*/  STS [R17], R10 ;  /* 0x0000000a11007388 */ /* 0x004fe80000000800 */
[----:B---3--:R-:W-:Y:S04]  /*0510*/  STS [R16], R25 ;  /* 0x0000001910007388 */ /* 0x008fe80000000800 */
[----:B------:R-:W-:Y:S04]  /*0520*/  @!P4 STS [R17+0x4], RZ ;  /* 0x000004ff1100c388 */ /* 0x000fe80000000800 */
[----:B-----5:R-:W-:Y:S04]  /*0530*/  @P4 STS [R17+0x4], R8 ;  /* 0x0000040811004388 */ /* 0x020fe80000000800 */
[----:B------:R-:W-:Y:S04]  /*0540*/  @!P3 STS [R16+0x4], RZ ;  /* 0x000004ff1000b388 */ /* 0x000fe80000000800 */
[----:B----4-:R-:W-:Y:S04]  /*0550*/  @P3 STS [R16+0x4], R9 ;  /* 0x0000040910003388 */ /* 0x010fe80000000800 */
[----:B------:R-:W-:Y:S04]  /*0560*/  @!P5 STS [R17+0x8], RZ ;  /* 0x000008ff1100d388 */ /* 0x000fe80000000800 */
[----:B------:R-:W-:Y:S04]  /*0570*/  @P5 STS [R17+0x8], R14 ;  /* 0x0000080e11005388 */ /* 0x000fe80000000800 */
[----:B------:R-:W-:Y:S04]  /*0580*/  @!P2 STS [R16+0x8], RZ ;  /* 0x000008ff1000a388 */ /* 0x000fe80000000800 */
[----:B------:R-:W-:Y:S04]  /*0590*/  @P2 STS [R16+0x8], R27 ;  /* 0x0000081b10002388 */ /* 0x000fe80000000800 */
[----:B------:R-:W-:Y:S04]  /*05a0*/  @!P0 STS [R17+0xc], RZ ;  /* 0x00000cff11008388 */ /* 0x000fe80000000800 */
[----:B------:R-:W-:Y:S04]  /*05b0*/  @P0 STS [R17+0xc], R20 ;  /* 0x00000c1411000388 */ /* 0x000fe80000000800 */
[----:B------:R-:W-:Y:S04]  /*05c0*/  @!P1 STS [R16+0xc], RZ ;  /* 0x00000cff10009388 */ /* 0x000fe80000000800 */
[----:B------:R-:W-:Y:S01]  /*05d0*/  @P1 STS [R16+0xc], R11 ;  /* 0x00000c0b10001388 */ /* 0x000fe20000000800 */
[----:B------:R-:W-:Y:S06]  /*05e0*/  BAR.SYNC.DEFER_BLOCKING 0x0 ;  /* 0x0000000000007b1d */ /* 0x000fec0000010000 */
[----:B------:R-:W-:Y:S04]  /*05f0*/  LDS R21, [R19] ;  /* 0x0000000013157984 */ /* 0x000fe80000000800 */
[----:B------:R-:W0:Y:S04]  /*0600*/  LDS.128 R4, [R2] ;  /* 0x0000000002047984 */ /* 0x000e280000000c00 */
[----:B------:R-:W-:Y:S04]  /*0610*/  LDS.128 R8, [R2+0x80] ;  /* 0x0000800002087984 */ /* 0x000fe80000000c00 */
[----:B------:R-:W1:Y:S04]  /*0620*/  LDS R26, [R19+0x4] ;  /* 0x00000400131a7984 */ /* 0x000e680000000800 */
[----:B------:R-:W2:Y:S04]  /*0630*/  LDS R25, [R2+0x90] ;  /* 0x0000900002197984 */ /* 0x000ea80000000800 */
[----:B------:R-:W-:Y:S01]  /*0640*/  LDS R20, [R19+0x8] ;  /* 0x0000080013147984 */ /* 0x000fe20000000800 */
[C---:B0-----:R-:W-:Y:S01]  /*0650*/  FFMA R29, R21.reuse, R4, R15 ;  /* 0x00000004151d7223 */ /* 0x041fe2000000000f */
[C---:B------:R-:W-:Y:S01]  /*0660*/  FFMA R5, R21.reuse, R5, R12 ;  /* 0x0000000515057223 */ /* 0x040fe2000000000c */
[C---:B------:R-:W-:Y:S01]  /*0670*/  FFMA R6, R21.reuse, R6, R13 ;  /* 0x0000000615067223 */ /* 0x040fe2000000000d */
[----:B------:R-:W0:Y:S04]  /*0680*/  LDS.64 R14, [R2+0x108] ;  /* 0x00010800020e7984 */ /* 0x000e280000000a00 */
[----:B------:R-:W3:Y:S01]  /*0690*/  LDS.64 R12, [R2+0x110] ;  /* 0x00011000020c7984 */ /* 0x000ee20000000a00 */
[----:B------:R-:W-:Y:S01]  /*06a0*/  FFMA R27, R21, R7, R28 ;  /* 0x00000007151b7223 */ /* 0x000fe2000000001c */
[C---:B-1----:R-:W-:Y:S01]  /*06b0*/  FFMA R10, R26.reuse, R10, R5 ;  /* 0x0000000a1a0a7223 */ /* 0x042fe20000000005 */
[C---:B------:R-:W-:Y:S01]  /*06c0*/  FFMA R11, R26.reuse, R11, R6 ;  /* 0x0000000b1a0b7223 */ /* 0x040fe20000000006 */
[----:B------:R-:W-:Y:S04]  /*06d0*/  LDS R21, [R19+0xc] ;  /* 0x00000c0013157984 */ /* 0x000fe80000000800 */
[----:B------:R-:W1:Y:S04]  /*06e0*/  LDS.128 R4, [R2+0x190] ;  /* 0x0001900002047984 */ /* 0x000e680000000c00 */
[----:B------:R-:W4:Y:S01]  /*06f0*/  LDS R28, [R2+0x18c] ;  /* 0x00018c00021c7984 */ /* 0x000f220000000800 */
[C---:B------:R-:W-:Y:S01]  /*0700*/  FFMA R9, R26.reuse, R9, R29 ;  /* 0x000000091a097223 */ /* 0x040fe2000000001d */
[----:B--2---:R-:W-:-:S02]  /*0710*/  FFMA R26, R26, R25, R27 ;  /* 0x000000191a1a7223 */ /* 0x004fc4000000001b */
[----:B------:R-:W-:Y:S01]  /*0720*/  LDS R25, [R19+0x10] ;  /* 0x0000100013197984 */ /* 0x000fe20000000800 */
[C---:B0-----:R-:W-:Y:S01]  /*0730*/  FFMA R29, R20.reuse, R14, R9 ;  /* 0x0000000e141d7223 */ /* 0x041fe20000000009 */
[C---:B------:R-:W-:Y:S01]  /*0740*/  FFMA R14, R20.reuse, R15, R10 ;  /* 0x0000000f140e7223 */ /* 0x040fe2000000000a */
[C---:B---3--:R-:W-:Y:S02]  /*0750*/  FFMA R27, R20.reuse, R12, R11 ;  /* 0x0000000c141b7223 */ /* 0x048fe4000000000b */
[----:B------:R-:W0:Y:S01]  /*0760*/  LDS.128 R8, [R2+0x210] ;  /* 0x0002100002087984 */ /* 0x000e220000000c00 */
[----:B-1----:R-:W-:Y:S01]  /*0770*/  FFMA R7, R20, R13, R26 ;  /* 0x0000000d14077223 */ /* 0x002fe2000000001a */
[C---:B------:R-:W-:Y:S01]  /*0780*/  FFMA R4, R21.reuse, R4, R14 ;  /* 0x0000000415047223 */ /* 0x040fe2000000000e */
[C---:B------:R-:W-:Y:S01]  /*0790*/  FFMA R27, R21.reuse, R5, R27 ;  /* 0x00000005151b7223 */ /* 0x040fe2000000001b */
[----:B------:R-:W-:Y:S01]  /*07a0*/  LDS.128 R12, [R2+0x290] ;  /* 0x00029000020c7984 */ /* 0x000fe20000000c00 */
[----:B----4-:R-:W-:-:S03]  /*07b0*/  FFMA R20, R21, R28, R29 ;  /* 0x0000001c15147223 */ /* 0x010fc6000000001d */
[----:B------:R-:W1:Y:S01]  /*07c0*/  LDS R28, [R19+0x14] ;  /* 0x00001400131c7984 */ /* 0x000e620000000800 */
[----:B------:R-:W-:-:S03]  /*07d0*/  FFMA R6, R21, R6, R7 ;  /* 0x0000000615067223 */ /* 0x000fc60000000007 */
[----:B------:R-:W2:Y:S04]  /*07e0*/  LDS R29, [R2+0x2a0] ;  /* 0x0002a000021d7984 */ /* 0x000ea80000000800 */
[----:B------:R-:W-:Y:S04]  /*07f0*/  LDS R26, [R19+0x18] ;  /* 0x00001800131a7984 */ /* 0x000fe80000000800 */
[----:B------:R-:W-:Y:S01]  /*0800*/  LDS R12, [R2+0x39c] ;  /* 0x00039c00020c7984 */ /* 0x000fe20000000800 */
[C---:B0-----:R-:W-:Y:S01]  /*0810*/  FFMA R5, R25.reuse, R8, R20 ;  /* 0x0000000819057223 */ /* 0x041fe20000000014 */
[C---:B------:R-:W-:Y:S01]  /*0820*/  FFMA R7, R25.reuse, R9, R4 ;  /* 0x0000000919077223 */ /* 0x040fe20000000004 */
[C---:B------:R-:W-:Y:S01]  /*0830*/  FFMA R10, R25.reuse, R10, R27 ;  /* 0x0000000a190a7223 */ /* 0x040fe2000000001b */
[----:B------:R-:W0:Y:S01]  /*0840*/  LDS.64 R8, [R2+0x318] ;  /* 0x0003180002087984 */ /* 0x000e220000000a00 */
[----:B------:R-:W-:-:S03]  /*0850*/  FFMA R11, R25, R11, R6 ;  /* 0x0000000b190b7223 */ /* 0x000fc60000000006 */
[----:B------:R-:W3:Y:S04]  /*0860*/  LDS.64 R20, [R2+0x320] ;  /* 0x0003200002147984 */ /* 0x000ee80000000a00 */
[----:B------:R-:W4:Y:S01]  /*0870*/  LDS R27, [R19+0x1c] ;  /* 0x00001c00131b7984 */ /* 0x000f220000000800 */
[C---:B-1----:R-:W-:Y:S01]  /*0880*/  FFMA R13, R28.reuse, R13, R5 ;  /* 0x0000000d1c0d7223 */ /* 0x042fe20000000005 */
[C---:B------:R-:W-:Y:S01]  /*0890*/  FFMA R14, R28.reuse, R14, R7 ;  /* 0x0000000e1c0e7223 */ /* 0x040fe20000000007 */
[C---:B------:R-:W-:Y:S01]  /*08a0*/  FFMA R15, R28.reuse, R15, R10 ;  /* 0x0000000f1c0f7223 */ /* 0x040fe2000000000a */
[----:B------:R-:W1:Y:S01]  /*08b0*/  LDS.128 R4, [R2+0x3a0] ;  /* 0x0003a00002047984 */ /* 0x000e620000000c00 */
[----:B--2---:R-:W-:-:S03]  /*08c0*/  FFMA R28, R28, R29, R11 ;  /* 0x0000001d1c1c7223 */ /* 0x004fc6000000000b */
[----:B------:R-:W-:Y:S01]  /*08d0*/  LDS R25, [R19+0x20] ;  /* 0x0000200013197984 */ /* 0x000fe20000000800 */
[C---:B0-----:R-:W-:Y:S01]  /*08e0*/  FFMA R13, R26.reuse, R8, R13 ;  /* 0x000000081a0d7223 */ /* 0x041fe2000000000d */
[C---:B------:R-:W-:Y:S02]  /*08f0*/  FFMA R14, R26.reuse, R9, R14 ;  /* 0x000000091a0e7223 */ /* 0x040fe4000000000e */
[----:B------:R-:W0:Y:S01]  /*0900*/  LDS.128 R8, [R2+0x420] ;  /* 0x0004200002087984 */ /* 0x000e220000000c00 */
[C---:B---3--:R-:W-:Y:S01]  /*0910*/  FFMA R20, R26.reuse, R20, R15 ;  /* 0x000000141a147223 */ /* 0x048fe2000000000f */
[----:B------:R-:W-:Y:S02]  /*0920*/  FFMA R21, R26, R21, R28 ;  /* 0x000000151a157223 */ /* 0x000fe4000000001c */
[----:B------:R-:W-:Y:S01]  /*0930*/  LDS R28, [R19+0x24] ;  /* 0x00002400131c7984 */ /* 0x000fe20000000800 */
[C---:B----4-:R-:W-:Y:S01]  /*0940*/  FFMA R26, R27.reuse, R12, R13 ;  /* 0x0000000c1b1a7223 */ /* 0x050fe2000000000d */
[----:B-1----:R-:W-:-:S02]  /*0950*/  FFMA R4, R27, R4, R14 ;  /* 0x000000041b047223 */ /* 0x002fc4000000000e */
[----:B------:R-:W1:Y:S01]  /*0960*/  LDS.128 R12, [R2+0x4a0] ;  /* 0x0004a000020c7984 */ /* 0x000e620000000c00 */
[C---:B------:R-:W-:Y:S01]  /*0970*/  FFMA R29, R27.reuse, R5, R20 ;  /* 0x000000051b1d7223 */ /* 0x040fe20000000014 */
[----:B------:R-:W-:Y:S02]  /*0980*/  FFMA R6, R27, R6, R21 ;  /* 0x000000061b067223 */ /* 0x000fe40000000015 */
[----:B------:R-:W-:Y:S04]  /*0990*/  LDS.64 R20, [R2+0x530] ;  /* 0x0005300002147984 */ /* 0x000fe80000000a00 */
[----:B------:R-:W-:Y:S04]  /*09a0*/  LDS R27, [R19+0x2c] ;  /* 0x00002c00131b7984 */ /* 0x000fe80000000800 */
[----:B------:R-:W-:Y:S01]  /*09b0*/  LDS R12, [R2+0x5ac] ;  /* 0x0005ac00020c7984 */ /* 0x000fe20000000800 */
[C---:B0-----:R-:W-:Y:S01]  /*09c0*/  FFMA R5, R25.reuse, R8, R26 ;  /* 0x0000000819057223 */ /* 0x041fe2000000001a */
[C---:B------:R-:W-:Y:S01]  /*09d0*/  FFMA R7, R25.reuse, R9, R4 ;  /* 0x0000000919077223 */ /* 0x040fe20000000004 */
[C---:B------:R-:W-:Y:S01]  /*09e0*/  FFMA R10, R25.reuse, R10, R29 ;  /* 0x0000000a190a7223 */ /* 0x040fe2000000001d */
[----:B------:R-:W-:Y:S04]  /*09f0*/  LDS R26, [R19+0x28] ;  /* 0x00002800131a7984 */ /* 0x000fe80000000800 */
[----:B------:R-:W0:Y:S04]  /*0a00*/  LDS R29, [R2+0x4b0] ;  /* 0x0004b000021d7984 */ /* 0x000e280000000800 */
[----:B------:R-:W2:Y:S01]  /*0a10*/  LDS.64 R8, [R2+0x528] ;  /* 0x0005280002087984 */ /* 0x000ea20000000a00 */
[----:B------:R-:W-:Y:S01]  /*0a20*/  FFMA R11, R25, R11, R6 ;  /* 0x0000000b190b7223 */ /* 0x000fe20000000006 */
[C---:B-1----:R-:W-:Y:S01]  /*0a30*/  FFMA R13, R28.reuse, R13, R5 ;  /* 0x0000000d1c0d7223 */ /* 0x042fe20000000005 */
[C---:B------:R-:W-:Y:S01]  /*0a40*/  FFMA R14, R28.reuse, R14, R7 ;  /* 0x0000000e1c0e7223 */ /* 0x040fe20000000007 */
[C---:B------:R-:W-:Y:S01]  /*0a50*/  FFMA R15, R28.reuse, R15, R10 ;  /* 0x0000000f1c0f7223 */ /* 0x040fe2000000000a */
[----:B------:R-:W1:Y:S04]  /*0a60*/  LDS.128 R4, [R2+0x5b0] ;  /* 0x0005b00002047984 */ /* 0x000e680000000c00 */
[----:B------:R-:W-:Y:S01]  /*0a70*/  LDS R25, [R19+0x30] ;  /* 0x0000300013197984 */ /* 0x000fe20000000800 */
[----:B0-----:R-:W-:Y:S01]  /*0a80*/  FFMA R28, R28, R29, R11 ;  /* 0x0000001d1c1c7223 */ /* 0x001fe2000000000b */
[C---:B--2---:R-:W-:Y:S01]  /*0a90*/  FFMA R13, R26.reuse, R8, R13 ;  /* 0x000000081a0d7223 */ /* 0x044fe2000000000d */
[----:B------:R-:W-:-:S02]  /*0aa0*/  FFMA R14, R26, R9, R14 ;  /* 0x000000091a0e7223 */ /* 0x000fc4000000000e */
[----:B------:R-:W0:Y:S01]  /*0ab0*/  LDS.128 R8, [R2+0x630] ;  /* 0x0006300002087984 */ /* 0x000e220000000c00 */
[C---:B------:R-:W-:Y:S01]  /*0ac0*/  FFMA R20, R26.reuse, R20, R15 ;  /* 0x000000141a147223 */ /* 0x040fe2000000000f */
[----:B------:R-:W-:Y:S01]  /*0ad0*/  FFMA R21, R26, R21, R28 ;  /* 0x000000151a157223 */ /* 0x000fe2000000001c */
[C---:B-1----:R-:W-:Y:S01]  /*0ae0*/  FFMA R4, R27.reuse, R4, R14 ;  /* 0x000000041b047223 */ /* 0x042fe2000000000e */
[C---:B------:R-:W-:Y:S01]  /*0af0*/  FFMA R26, R27.reuse, R12, R13 ;  /* 0x0000000c1b1a7223 */ /* 0x040fe2000000000d */
[----:B------:R-:W-:Y:S04]  /*0b00*/  LDS R28, [R19+0x34] ;  /* 0x00003400131c7984 */ /* 0x000fe80000000800 */
[----:B------:R-:W1:Y:S01]  /*0b10*/  LDS.128 R12, [R2+0x6b0] ;  /* 0x0006b000020c7984 */ /* 0x000e620000000c00 */
[C---:B------:R-:W-:Y:S01]  /*0b20*/  FFMA R29, R27.reuse, R5, R20 ;  /* 0x000000051b1d7223 */ /* 0x040fe20000000014 */
[----:B------:R-:W-:-:S02]  /*0b30*/  FFMA R6, R27, R6, R21 ;  /* 0x000000061b067223 */ /* 0x000fc40000000015 */
        /* <DEDUP_REMOVED lines=27> */
[----:B------:R-:W-:Y:S04]  /*0cf0*/  LDS R27, [R19+0x48] ;  /* 0x00004800131b7984 */ /* 0x000fe80000000800 */
[----:B------:R-:W2:Y:S04]  /*0d00*/  LDS.64 R20, [R2+0x950] ;  /* 0x0009500002147984 */ /* 0x000ea80000000a00 */
[----:B------:R-:W-:Y:S01]  /*0d10*/  LDS R12, [R2+0x9cc] ;  /* 0x0009cc00020c7984 */ /* 0x000fe20000000800 */
[C---:B0-----:R-:W-:Y:S01]  /*0d20*/  FFMA R7, R25.reuse, R9, R4 ;  /* 0x0000000919077223 */ /* 0x041fe20000000004 */
[C---:B------:R-:W-:Y:S01]  /*0d30*/  FFMA R5, R25.reuse, R8, R28 ;  /* 0x0000000819057223 */ /* 0x040fe2000000001c */
[C---:B------:R-:W-:Y:S01]  /*0d40*/  FFMA R4, R25.reuse, R10, R29 ;  /* 0x0000000a19047223 */ /* 0x040fe2000000001d */
[----:B------:R-:W0:Y:S04]  /*0d50*/  LDS.64 R8, [R2+0x948] ;  /* 0x0009480002087984 */ /* 0x000e280000000a00 */
[----:B------:R-:W3:Y:S01]  /*0d60*/  LDS R29, [R2+0x8d0] ;  /* 0x0008d000021d7984 */ /* 0x000ee20000000800 */
[----:B------:R-:W-:Y:S01]  /*0d70*/  FFMA R11, R25, R11, R6 ;  /* 0x0000000b190b7223 */ /* 0x000fe20000000006 */
[C---:B-1----:R-:W-:Y:S01]  /*0d80*/  FFMA R10, R26.reuse, R13, R5 ;  /* 0x0000000d1a0a7223 */ /* 0x042fe20000000005 */
[C---:B------:R-:W-:Y:S01]  /*0d90*/  FFMA R14, R26.reuse, R14, R7 ;  /* 0x0000000e1a0e7223 */ /* 0x040fe20000000007 */
[----:B------:R-:W-:Y:S01]  /*0da0*/  FFMA R15, R26, R15, R4 ;  /* 0x0000000f1a0f7223 */ /* 0x000fe20000000004 */
[----:B------:R-:W-:Y:S04]  /*0db0*/  LDS R25, [R19+0x4c] ;  /* 0x00004c0013197984 */ /* 0x000fe80000000800 */
[----:B------:R-:W1:Y:S01]  /*0dc0*/  LDS.128 R4, [R2+0x9d0] ;  /* 0x0009d00002047984 */ /* 0x000e620000000c00 */
[----:B--2---:R-:W-:-:S03]  /*0dd0*/  FFMA R28, R27, R20, R15 ;  /* 0x000000141b1c7223 */ /* 0x004fc6000000000f */
[----:B------:R-:W-:Y:S01]  /*0de0*/  LDS R20, [R19+0x50] ;  /* 0x0000500013147984 */ /* 0x000fe20000000800 */
[C---:B0-----:R-:W-:Y:S01]  /*0df0*/  FFMA R13, R27.reuse, R8, R10 ;  /* 0x000000081b0d7223 */ /* 0x041fe2000000000a */
[C---:B------:R-:W-:Y:S01]  /*0e00*/  FFMA R14, R27.reuse, R9, R14 ;  /* 0x000000091b0e7223 */ /* 0x040fe2000000000e */
[----:B---3--:R-:W-:Y:S02]  /*0e10*/  FFMA R26, R26, R29, R11 ;  /* 0x0000001d1a1a7223 */ /* 0x008fe4000000000b */
[----:B------:R-:W0:Y:S02]  /*0e20*/  LDS.128 R8, [R2+0xa50] ;  /* 0x000a500002087984 */ /* 0x000e240000000c00 */
[----:B------:R-:W-:Y:S02]  /*0e30*/  FFMA R21, R27, R21, R26 ;  /* 0x000000151b157223 */ /* 0x000fe4000000001a */
[----:B------:R-:W-:Y:S01]  /*0e40*/  LDS R26, [R19+0x54] ;  /* 0x00005400131a7984 */ /* 0x000fe20000000800 */
[C---:B-1----:R-:W-:Y:S01]  /*0e50*/  FFMA R4, R25.reuse, R4, R14 ;  /* 0x0000000419047223 */ /* 0x042fe2000000000e */
[----:B------:R-:W-:-:S02]  /*0e60*/  FFMA R7, R25, R12, R13 ;  /* 0x0000000c19077223 */ /* 0x000fc4000000000d */
[----:B------:R-:W-:Y:S04]  /*0e70*/  LDS R29, [R2+0xae0] ;  /* 0x000ae000021d7984 */ /* 0x000fe80000000800 */
[----:B------:R-:W1:Y:S01]  /*0e80*/  LDS.128 R12, [R2+0xad0] ;  /* 0x000ad000020c7984 */ /* 0x000e620000000c00 */
[C---:B------:R-:W-:Y:S01]  /*0e90*/  FFMA R27, R25.reuse, R5, R28 ;  /* 0x00000005191b7223 */ /* 0x040fe2000000001c */
[----:B------:R-:W-:Y:S02]  /*0ea0*/  FFMA R21, R25, R6, R21 ;  /* 0x0000000619157223 */ /* 0x000fe40000000015 */
[----:B------:R-:W-:Y:S04]  /*0eb0*/  LDS R25, [R19+0x58] ;  /* 0x0000580013197984 */ /* 0x000fe80000000800 */
[----:B------:R-:W-:Y:S01]  /*0ec0*/  LDS R12, [R2+0xbdc] ;  /* 0x000bdc00020c7984 */ /* 0x000fe20000000800 */
[C---:B0-----:R-:W-:Y:S01]  /*0ed0*/  FFMA R5, R20.reuse, R8, R7 ;  /* 0x0000000814057223 */ /* 0x041fe20000000007 */
[----:B------:R-:W-:-:S02]  /*0ee0*/  FFMA R7, R20, R9, R4 ;  /* 0x0000000914077223 */ /* 0x000fc40000000004 */
[----:B------:R-:W0:Y:S01]  /*0ef0*/  LDS.64 R8, [R2+0xb58] ;  /* 0x000b580002087984 */ /* 0x000e220000000a00 */
[C---:B------:R-:W-:Y:S01]  /*0f00*/  FFMA R4, R20.reuse, R10, R27 ;  /* 0x0000000a14047223 */ /* 0x040fe2000000001b */
[----:B------:R-:W-:Y:S02]  /*0f10*/  FFMA R11, R20, R11, R21 ;  /* 0x0000000b140b7223 */ /* 0x000fe40000000015 */
[----:B------:R-:W2:Y:S04]  /*0f20*/  LDS.64 R20, [R2+0xb60] ;  /* 0x000b600002147984 */ /* 0x000ea80000000a00 */
[----:B------:R-:W-:Y:S01]  /*0f30*/  LDS R27, [R19+0x5c] ;  /* 0x00005c00131b7984 */ /* 0x000fe20000000800 */
[C---:B-1----:R-:W-:Y:S01]  /*0f40*/  FFMA R10, R26.reuse, R13, R5 ;  /* 0x0000000d1a0a7223 */ /* 0x042fe20000000005 */
[C---:B------:R-:W-:Y:S01]  /*0f50*/  FFMA R28, R26.reuse, R14, R7 ;  /* 0x0000000e1a1c7223 */ /* 0x040fe20000000007 */
[----:B------:R-:W-:-:S02]  /*0f60*/  FFMA R15, R26, R15, R4 ;  /* 0x0000000f1a0f7223 */ /* 0x000fc40000000004 */
[----:B------:R-:W1:Y:S01]  /*0f70*/  LDS.128 R4, [R2+0xbe0] ;  /* 0x000be00002047984 */ /* 0x000e620000000c00 */
[----:B------:R-:W-:-:S03]  /*0f80*/  FFMA R14, R26, R29, R11 ;  /* 0x0000001d1a0e7223 */ /* 0x000fc6000000000b */
[----:B------:R-:W-:Y:S01]  /*0f90*/  LDS R26, [R19+0x60] ;  /* 0x00006000131a7984 */ /* 0x000fe20000000800 */
[C---:B0-----:R-:W-:Y:S01]  /*0fa0*/  FFMA R13, R25.reuse, R8, R10 ;  /* 0x00000008190d7223 */ /* 0x041fe2000000000a */
[C---:B------:R-:W-:Y:S02]  /*0fb0*/  FFMA R29, R25.reuse, R9, R28 ;  /* 0x00000009191d7223 */ /* 0x040fe4000000001c */
[----:B------:R-:W0:Y:S01]  /*0fc0*/  LDS.128 R8, [R2+0xc60] ;  /* 0x000c600002087984 */ /* 0x000e220000000c00 */
[C---:B--2---:R-:W-:Y:S01]  /*0fd0*/  FFMA R28, R25.reuse, R20, R15 ;  /* 0x00000014191c7223 */ /* 0x044fe2000000000f */
[----:B------:R-:W-:Y:S02]  /*0fe0*/  FFMA R21, R25, R21, R14 ;  /* 0x0000001519157223 */ /* 0x000fe4000000000e */
[----:B------:R-:W-:Y:S01]  /*0ff0*/  LDS R20, [R19+0x64] ;  /* 0x0000640013147984 */ /* 0x000fe20000000800 */
[----:B-1----:R-:W-:-:S03]  /*1000*/  FFMA R7, R27, R12, R13 ;  /* 0x0000000c1b077223 */ /* 0x002fc6000000000d */
[----:B------:R-:W1:Y:S01]  /*1010*/  LDS.128 R12, [R2+0xce0] ;  /* 0x000ce000020c7984 */ /* 0x000e620000000c00 */
[C---:B------:R-:W-:Y:S01]  /*1020*/  FFMA R4, R27.reuse, R4, R29 ;  /* 0x000000041b047223 */ /* 0x040fe2000000001d */
[C---:B------:R-:W-:Y:S01]  /*1030*/  FFMA R25, R27.reuse, R5, R28 ;  /* 0x000000051b197223 */ /* 0x040fe2000000001c */
[----:B------:R-:W-:Y:S01]  /*1040*/  FFMA R21, R27, R6, R21 ;  /* 0x000000061b157223 */ /* 0x000fe20000000015 */
[----:B------:R-:W-:Y:S04]  /*1050*/  LDS R12, [R2+0xdec] ;  /* 0x000dec00020c7984 */ /* 0x000fe80000000800 */
[----:B------:R-:W-:Y:S01]  /*1060*/  LDS R27, [R19+0x68] ;  /* 0x00006800131b7984 */ /* 0x000fe20000000800 */
[C---:B0-----:R-:W-:Y:S01]  /*1070*/  FFMA R5, R26.reuse, R8, R7 ;  /* 0x000000081a057223 */ /* 0x041fe20000000007 */
[C---:B------:R-:W-:Y:S01]  /*1080*/  FFMA R7, R26.reuse, R9, R4 ;  /* 0x000000091a077223 */ /* 0x040fe20000000004 */
[C---:B------:R-:W-:Y:S01]  /*1090*/  FFMA R4, R26.reuse, R10, R25 ;  /* 0x0000000a1a047223 */ /* 0x040fe20000000019 */
[----:B------:R-:W0:Y:S01]  /*10a0*/  LDS.64 R8, [R2+0xd68] ;  /* 0x000d680002087984 */ /* 0x000e220000000a00 */
[----:B------:R-:W-:-:S03]  /*10b0*/  FFMA R29, R26, R11, R21 ;  /* 0x0000000b1a1d7223 */ /* 0x000fc60000000015 */
[----:B------:R-:W2:Y:S04]  /*10c0*/  LDS R25, [R2+0xcf0] ;  /* 0x000cf00002197984 */ /* 0x000ea80000000800 */
[----:B------:R-:W3:Y:S01]  /*10d0*/  LDS.64 R10, [R2+0xd70] ;  /* 0x000d7000020a7984 */ /* 0x000ee20000000a00 */
[C---:B-1----:R-:W-:Y:S01]  /*10e0*/  FFMA R26, R20.reuse, R13, R5 ;  /* 0x0000000d141a7223 */ /* 0x042fe20000000005 */
[C---:B------:R-:W-:Y:S01]  /*10f0*/  FFMA R14, R20.reuse, R14, R7 ;  /* 0x0000000e140e7223 */ /* 0x040fe20000000007 */
[C---:B------:R-:W-:Y:S01]  /*1100*/  FFMA R15, R20.reuse, R15, R4 ;  /* 0x0000000f140f7223 */ /* 0x040fe20000000004 */
[----:B------:R-:W1:Y:S04]  /*1110*/  LDS R21, [R19+0x6c] ;  /* 0x00006c0013157984 */ /* 0x000e680000000800 */
[----:B------:R-:W4:Y:S01]  /*1120*/  LDS.128 R4, [R2+0xdf0] ;  /* 0x000df00002047984 */ /* 0x000f220000000c00 */
[C---:B0-----:R-:W-:Y:S01]  /*1130*/  FFMA R13, R27.reuse, R8, R26 ;  /* 0x000000081b0d7223 */ /* 0x041fe2000000001a */
[----:B------:R-:W-:Y:S01]  /*1140*/  FFMA R14, R27, R9, R14 ;  /* 0x000000091b0e7223 */ /* 0x000fe2000000000e */
[----:B--2---:R-:W-:-:S02]  /*1150*/  FFMA R20, R20, R25, R29 ;  /* 0x0000001914147223 */ /* 0x004fc4000000001d */
[----:B------:R-:W-:Y:S01]  /*1160*/  LDS R25, [R19+0x70] ;  /* 0x0000700013197984 */ /* 0x000fe20000000800 */
[C---:B---3--:R-:W-:Y:S01]  /*1170*/  FFMA R26, R27.reuse, R10, R15 ;  /* 0x0000000a1b1a7223 */ /* 0x048fe2000000000f */
[----:B------:R-:W-:Y:S02]  /*1180*/  FFMA R27, R27, R11, R20 ;  /* 0x0000000b1b1b7223 */ /* 0x000fe40000000014 */
[----:B------:R-:W0:Y:S01]  /*1190*/  LDS.128 R8, [R2+0xe70] ;  /* 0x000e700002087984 */ /* 0x000e220000000c00 */
[----:B-1----:R-:W-:-:S03]  /*11a0*/  FFMA R28, R21, R12, R13 ;  /* 0x0000000c151c7223 */ /* 0x002fc6000000000d */
[----:B------:R-:W-:Y:S01]  /*11b0*/  LDS R20, [R19+0x74] ;  /* 0x0000740013147984 */ /* 0x000fe20000000800 */
[----:B----4-:R-:W-:-:S03]  /*11c0*/  FFMA R4, R21, R4, R14 ;  /* 0x0000000415047223 */ /* 0x010fc6000000000e */
[----:B------:R-:W1:Y:S01]  /*11d0*/  LDS.128 R12, [R2+0xef0] ;  /* 0x000ef000020c7984 */ /* 0x000e620000000c00 */
[C---:B------:R-:W-:Y:S01]  /*11e0*/  FFMA R7, R21.reuse, R5, R26 ;  /* 0x0000000515077223 */ /* 0x040fe2000000001a */
[----:B------:R-:W-:Y:S02]  /*11f0*/  FFMA R6, R21, R6, R27 ;  /* 0x0000000615067223 */ /* 0x000fe4000000001b */
[----:B------:R-:W2:Y:S04]  /*1200*/  LDS R21, [R2+0xf00] ;  /* 0x000f000002157984 */ /* 0x000ea80000000800 */
[----:B------:R-:W-:Y:S01]  /*1210*/  LDS R12, [R19+0x78] ;  /* 0x00007800130c7984 */ /* 0x000fe20000000800 */
[C---:B0-----:R-:W-:Y:S01]  /*1220*/  FFMA R5, R25.reuse, R9, R4 ;  /* 0x0000000919057223 */ /* 0x041fe20000000004 */
[C---:B------:R-:W-:Y:S01]  /*1230*/  FFMA R27, R25.reuse, R8, R28 ;  /* 0x00000008191b7223 */ /* 0x040fe2000000001c */
[C---:B------:R-:W-:Y:S01]  /*1240*/  FFMA R4, R25.reuse, R10, R7 ;  /* 0x0000000a19047223 */ /* 0x040fe20000000007 */
[----:B------:R-:W-:Y:S01]  /*1250*/  FFMA R25, R25, R11, R6 ;  /* 0x0000000b19197223 */ /* 0x000fe20000000006 */
[----:B------:R-:W0:Y:S01]  /*1260*/  LDS.64 R8, [R2+0xf78] ;  /* 0x000f780002087984 */ /* 0x000e220000000a00 */
[----:B-1----:R-:W-:-:S03]  /*1270*/  FFMA R13, R20, R13, R27 ;  /* 0x0000000d140d7223 */ /* 0x002fc6000000001b */
[----:B------:R-:W1:Y:S01]  /*1280*/  LDS.64 R10, [R2+0xf80] ;  /* 0x000f8000020a7984 */ /* 0x000e620000000a00 */
[C---:B------:R-:W-:Y:S01]  /*1290*/  FFMA R27, R20.reuse, R14, R5 ;  /* 0x0000000e141b7223 */ /* 0x040fe20000000005 */
[C---:B------:R-:W-:Y:S02]  /*12a0*/  FFMA R29, R20.reuse, R15, R4 ;  /* 0x0000000f141d7223 */ /* 0x040fe40000000004 */
[----:B------:R-:W3:Y:S04]  /*12b0*/  LDS.128 R4, [R2+0x1000] ;  /* 0x0010000002047984 */ /* 0x000ee80000000c00 */
[----:B------:R-:W4:Y:S04]  /*12c0*/  LDS R15, [R19+0x7c] ;  /* 0x00007c00130f7984 */ /* 0x000f280000000800 */
[----:B------:R-:W5:Y:S01]  /*12d0*/  LDS R14, [R2+0xffc] ;  /* 0x000ffc00020e7984 */ /* 0x000f620000000800 */
[----:B------:R-:W-:Y:S01]  /*12e0*/  IADD3 R3, PT, PT, R3, 0x1, RZ ;  /* 0x0000000103037810 */ /* 0x000fe20007ffe0ff */
[----:B------:R-:W-:Y:S03]  /*12f0*/  BAR.SYNC.DEFER_BLOCKING 0x0 ;  /* 0x0000000000007b1d */ /* 0x000fe60000010000 */
[----:B------:R-:W-:Y:S01]  /*1300*/  ISETP.NE.AND P0, PT, R3, UR4, PT ;  /* 0x0000000403007c0c */ /* 0x000fe2000bf05270 */
[----:B--2---:R-:W-:Y:S01]  /*1310*/  FFMA R20, R20, R21, R25 ;  /* 0x0000001514147223 */ /* 0x004fe20000000019 */
[C---:B0-----:R-:W-:Y:S01]  /*1320*/  FFMA R26, R12.reuse, R9, R27 ;  /* 0x000000090c1a7223 */ /* 0x041fe2000000001b */
[----:B-1----:R-:W-:-:S02]  /*1330*/  FFMA R10, R12, R10, R29 ;  /* 0x0000000a0c0a7223 */ /* 0x002fc4000000001d */
[C---:B------:R-:W-:Y:S01]  /*1340*/  FFMA R11, R12.reuse, R11, R20 ;  /* 0x0000000b0c0b7223 */ /* 0x040fe20000000014 */
[----:B---3--:R-:W-:Y:S01]  /*1350*/  FFMA R7, R12, R8, R13 ;  /* 0x000000080c077223 */ /* 0x008fe2000000000d */
[C---:B----4-:R-:W-:Y:S01]  /*1360*/  FFMA R12, R15.reuse, R4, R26 ;  /* 0x000000040f0c7223 */ /* 0x050fe2000000001a */
[C---:B------:R-:W-:Y:S01]  /*1370*/  FFMA R13, R15.reuse, R5, R10 ;  /* 0x000000050f0d7223 */ /* 0x040fe2000000000a */
[C---:B------:R-:W-:Y:S01]  /*1380*/  FFMA R28, R15.reuse, R6, R11 ;  /* 0x000000060f1c7223 */ /* 0x040fe2000000000b */
[----:B-----5:R-:W-:-:S03]  /*1390*/  FFMA R15, R15, R14, R7 ;  /* 0x0000000e0f0f7223 */ /* 0x020fc60000000007 */
[----:B------:R-:W-:Y:S05]  /*13a0*/  @P0 BRA `(.L_x_1) ;  /* 0xffffffec009c0947 */ /* 0x000fea000383ffff */
.L_x_0:
[----:B------:R-:W0:Y:S02]  /*13b0*/  LDCU UR4, c[0x0][0x380] ;  /* 0x00007000ff0477ac */ /* 0x000e240008000800 */
[----:B0-----:R-:W-:-:S13]  /*13c0*/  ISETP.GE.AND P0, PT, R23, UR4, PT ;  /* 0x0000000417007c0c */ /* 0x001fda000bf06270 */
[----:B------:R-:W-:Y:S05]  /*13d0*/  @P0 EXIT ;  /* 0x000000000000094d */ /* 0x000fea0003800000 */
[----:B------:R-:W0:Y:S01]  /*13e0*/  LDCU UR8, c[0x0][0x384] ;  /* 0x00007080ff0877ac */ /* 0x000e220008000800 */
[C---:B------:R-:W-:Y:S02]  /*13f0*/  IADD3 R0, PT, PT, R22.reuse, 0x1, RZ ;  /* 0x0000000116007810 */ /* 0x040fe40007ffe0ff */
[C---:B------:R-:W-:Y:S01]  /*1400*/  IADD3 R4, PT, PT, R22.reuse, 0x2, RZ ;  /* 0x0000000216047810 */ /* 0x040fe20007ffe0ff */
[----:B------:R-:W1:Y:S01]  /*1410*/  LDCU.64 UR4, c[0x0][0x3a0] ;  /* 0x00007400ff0477ac */ /* 0x000e620008000a00 */
[C---:B------:R-:W-:Y:S02]  /*1420*/  IADD3 R6, PT, PT, R22.reuse, 0x3, RZ ;  /* 0x0000000316067810 */ /* 0x040fe40007ffe0ff */
[----:B0-----:R-:W-:Y:S01]  /*1430*/  ISETP.GE.AND P4, PT, R22, UR8, PT ;  /* 0x0000000816007c0c */ /* 0x001fe2000bf86270 */
[----:B------:R-:W-:Y:S01]  /*1440*/  IMAD R23, R23, UR8, RZ ;  /* 0x0000000817177c24 */ /* 0x000fe2000f8e02ff */
[----:B------:R-:W-:Y:S02]  /*1450*/  ISETP.GE.AND P0, PT, R0, UR8, PT ;  /* 0x0000000800007c0c */ /* 0x000fe4000bf06270 */
[----:B------:R-:W-:-:S02]  /*1460*/  ISETP.GE.AND P1, PT, R4, UR8, PT ;  /* 0x0000000804007c0c */ /* 0x000fc4000bf26270 */
[----:B------:R-:W-:Y:S02]  /*1470*/  SHF.R.S32.HI R5, RZ, 0x1f, R23 ;  /* 0x0000001fff057819 */ /* 0x000fe40000011417 */
[----:B------:R-:W-:-:S04]  /*1480*/  IADD3 R0, P2, PT, R22, R23, RZ ;  /* 0x0000001716007210 */ /* 0x000fc80007f5e0ff */
[----:B------:R-:W-:Y:S01]  /*1490*/  LEA.HI.X.SX32 R5, R22, R5, 0x1, P2 ;  /* 0x0000000516057211 */ /* 0x000fe200010f0eff */
[----:B------:R-:W0:Y:S01]  /*14a0*/  @!P4 LDC.64 R2, c[0x0][0x3a0] ;  /* 0x0000e800ff02cb82 */ /* 0x000e220000000a00 */
[----:B------:R-:W-:Y:S02]  /*14b0*/  ISETP.GE.AND P2, PT, R6, UR8, PT ;  /* 0x0000000806007c0c */ /* 0x000fe4000bf46270 */
[----:B------:R-:W-:Y:S02]  /*14c0*/  @!P4 IADD3 R23, PT, PT, R22, R23, RZ ;  /* 0x000000171617c210 */ /* 0x000fe40007ffe0ff */
[----:B-1----:R-:W-:-:S04]  /*14d0*/  LEA R4, P3, R0, UR4, 0x2 ;  /* 0x0000000400047c11 */ /* 0x002fc8000f8610ff */
[----:B------:R-:W-:Y:S01]  /*14e0*/  LEA.HI.X R5, R0, UR5, R5, 0x2, P3 ;  /* 0x0000000500057c11 */ /* 0x000fe200098f1405 */
[----:B0-----:R-:W-:-:S05]  /*14f0*/  @!P4 IMAD.WIDE R2, R23, 0x4, R2 ;  /* 0x000000041702c825 */ /* 0x001fca00078e0202 */
[----:B------:R0:W-:Y:S04]  /*1500*/  @!P4 STG.E desc[UR6][R2.64], R15 ;  /* 0x0000000f0200c986 */ /* 0x0001e8000c101906 */
[----:B------:R0:W-:Y:S04]  /*1510*/  @!P0 STG.E desc[UR6][R4.64+0x4], R12 ;  /* 0x0000040c04008986 */ /* 0x0001e8000c101906 */
[----:B------:R0:W-:Y:S01]  /*1520*/  @!P1 STG.E desc[UR6][R4.64+0x8], R13 ;  /* 0x0000080d04009986 */ /* 0x0001e2000c101906 */
[----:B------:R-:W-:Y:S05]  /*1530*/  @P2 EXIT ;  /* 0x000000000000294d */ /* 0x000fea0003800000 */
[----:B------:R-:W-:Y:S01]  /*1540*/  STG.E desc[UR6][R4.64+0xc], R28 ;  /* 0x00000c1c04007986 */ /* 0x000fe2000c101906 */
[----:B------:R-:W-:Y:S05]  /*1550*/  EXIT ;  /* 0x000000000000794d */ /* 0x000fea0003800000 */
.L_x_2:
[----:B------:R-:W-:-:S00]  /*1560*/  BRA `(.L_x_2) ;  /* 0xfffffffc00fc7947 */ /* 0x000fc0000383ffff */
[----:B------:R-:W-:-:S00]  /*1570*/  NOP ;  /* 0x0000000000007918 */ /* 0x000fc00000000000 */
        /* <DEDUP_REMOVED lines=8> */
.L_x_3:


//--------------------- .nv.shared._Z22gemm_tiled_regN_kernelIfLi32ELi4EEviiiPKT_S2_PS0_ --------------------------
	.section	.nv.shared._Z22gemm_tiled_regN_kernelIfLi32ELi4EEviiiPKT_S2_PS0_,"aw",@nobits
	.sectionflags	@""
	.align	4
.nv.shared._Z22gemm_tiled_regN_kernelIfLi32ELi4EEviiiPKT_S2_PS0_:
	.zero		9472


//--------------------- .nv.shared.reserved.0     --------------------------
	.section	.nv.shared.reserved.0,"aw",@nobits
	.weak		__nv_reservedSMEM_offset_0_alias
	.size		__nv_reservedSMEM_offset_0_alias, 0, 64
	.other		__nv_reservedSMEM_offset_0_alias,@"STO_CUDA_RESERVED_SHARED STV_DEFAULT"
__nv_reservedSMEM_offset_0_alias:
	.zero		0
	.zero		64


//--------------------- .nv.constant0._Z22gemm_tiled_regN_kernelIfLi32ELi4EEviiiPKT_S2_PS0_ --------------------------
	.section	.nv.constant0._Z22gemm_tiled_regN_kernelIfLi32ELi4EEviiiPKT_S2_PS0_,"a",@progbits
	.sectionflags	@""
	.align	4
.nv.constant0._Z22gemm_tiled_regN_kernelIfLi32ELi4EEviiiPKT_S2_PS0_:
	.zero		936


//--------------------- SYMBOLS --------------------------

	.type		.nv.reservedSmem.offset0,@object
	.size		.nv.reservedSmem.offset0,0x4
	.type		.nv.reservedSmem.cap,@object
	.size		.nv.reservedSmem.cap,0x4
